	.target	sm_100a

	.elftype	@"ET_EXEC"


//--------------------- .note.nv.tkinfo           --------------------------
	.section	.note.nv.tkinfo,"",@"SHT_NOTE"
	.sectionflags	@"SHF_NOTE_NV_TKINFO"
	.tkinfo
        /*0018*/ 	.word	0x00000002
        /*0030*/ 	.string	""
        /*0030*/ 	.string	"ptxas"
        /*0030*/ 	.string	"Cuda compilation tools, release 13.0, V13.0.88"
        /*0030*/ 	.string	"Build cuda_13.0.r13.0/compiler.36424714_0"
        /*0030*/ 	.string	"-arch sm_100a -m 64 "



//--------------------- .note.nv.cuinfo           --------------------------
	.section	.note.nv.cuinfo,"",@"SHT_NOTE"
	.sectionflags	@"SHF_NOTE_NV_CUINFO"
        /*0018*/ 	.short	0x0002
        /*001a*/ 	.short	0x0064
        /*001c*/ 	.short	0x0082
	.zero		2


//--------------------- .nv.info                  --------------------------
	.section	.nv.info,"",@"SHT_CUDA_INFO"
	.align	4


	//----- nvinfo : EIATTR_REGCOUNT
	.align		4
        /*0000*/ 	.byte	0x04, 0x2f
        /*0002*/ 	.short	(.L_16 - .L_15)
	.align		4
.L_15:
        /*0004*/ 	.word	index@(_ZN7cutlass13device_kernelINS_4gemm6kernel13GemmUniversalIN4cute5tupleIJiiiiEEENS1_10collective13CollectiveMmaINS1_35MainloopSm100TmaUmmaWarpSpecializedILi6ELi2ELi4ENS5_IJNS4_1CILi1EEESB_SB_EEEEENS5_IJNSA_ILi64EEENSA_ILi80EEENSA_ILi256EEEEEENS_12float_e4m3_tENS5_IJlSB_lEEESI_SJ_NS4_8TiledMMAINS4_8MMA_AtomIJNS4_10MMA_TraitsINS4_19SM100_MMA_F8F6F4_SSEJSI_SI_fSE_SF_NS4_17integral_constantINS4_4UMMA5MajorELSQ_0EEESR_NSO_INSP_7ScaleInELSS_0EEEST_EEEEEENS4_6LayoutISC_NS5_IJNSA_ILi0EEESX_SX_EEEEENS5_IJNS4_10UnderscoreES10_S10_EEEEENS4_13SM90_TMA_LOADENS4_14ComposedLayoutINS4_7SwizzleILi3ELi4ELi3EEENS4_18smem_ptr_flag_bitsILi8EEENSW_INS5_IJNSA_ILi8EEENSA_ILi128EEEEEENS5_IJS1A_SB_EEEEEEEvNS4_8identityES13_S1E_vS1F_EENS_8epilogue10collective18CollectiveEpilogueINS1H_23Sm100TmaWarpSpecializedILi1ELi1ELi40ELb0ELb0EEEJSH_NS5_IJNSW_ISE_SB_EENSW_ISF_SB_EEEEESI_SJ_SI_SJ_NS1H_6fusion15FusionCallbacksIS1L_NS1P_17LinearCombinationISI_fSI_fLNS_15FloatRoundStyleE2EEESH_S1O_JEEENS4_5SM1004TMEM4LOAD25SM100_TMEM_LOAD_16dp32b8xES13_NS14_INS15_ILi0ELi4ELi3EEES18_NSW_INS5_IJS19_NSA_ILi16EEEEEENS5_IJS20_SB_EEEEEEENS4_39AutoVectorizingCopyWithAssumedAlignmentILi128EEENS4_14SM90_TMA_STOREES24_S26_S26_EEEvvEEEEvNT_6ParamsE)
        /*0008*/ 	.word	0x0000007e


	//----- nvinfo : EIATTR_FRAME_SIZE
	.align		4
.L_16:
        /*000c*/ 	.byte	0x04, 0x11
        /*000e*/ 	.short	(.L_18 - .L_17)
	.align		4
.L_17:
        /*0010*/ 	.word	index@($__internal_2_$__cuda_sm10x_tcgen05_guardrail_trap_unallocated_columns_being_dealloced)
        /*0014*/ 	.word	0x00000000


	//----- nvinfo : EIATTR_FRAME_SIZE
	.align		4
.L_18:
        /*0018*/ 	.byte	0x04, 0x11
        /*001a*/ 	.short	(.L_20 - .L_19)
	.align		4
.L_19:
        /*001c*/ 	.word	index@($__internal_1_$__cuda_sm10x_tcgen05_guardrail_trap_phase_invalid_during_alloc)
        /*0020*/ 	.word	0x00000000


	//----- nvinfo : EIATTR_FRAME_SIZE
	.align		4
.L_20:
        /*0024*/ 	.byte	0x04, 0x11
        /*0026*/ 	.short	(.L_22 - .L_21)
	.align		4
.L_21:
        /*0028*/ 	.word	index@($__internal_0_$__cuda_sm10x_tcgen05_guardrail_trap_col_being_dealloced_not_returned_by_alloc)
        /*002c*/ 	.word	0x00000000


	//----- nvinfo : EIATTR_FRAME_SIZE
	.align		4
.L_22:
        /*0030*/ 	.byte	0x04, 0x11
        /*0032*/ 	.short	(.L_24 - .L_23)
	.align		4
.L_23:
        /*0034*/ 	.word	index@(_ZN7cutlass13device_kernelINS_4gemm6kernel13GemmUniversalIN4cute5tupleIJiiiiEEENS1_10collective13CollectiveMmaINS1_35MainloopSm100TmaUmmaWarpSpecializedILi6ELi2ELi4ENS5_IJNS4_1CILi1EEESB_SB_EEEEENS5_IJNSA_ILi64EEENSA_ILi80EEENSA_ILi256EEEEEENS_12float_e4m3_tENS5_IJlSB_lEEESI_SJ_NS4_8TiledMMAINS4_8MMA_AtomIJNS4_10MMA_TraitsINS4_19SM100_MMA_F8F6F4_SSEJSI_SI_fSE_SF_NS4_17integral_constantINS4_4UMMA5MajorELSQ_0EEESR_NSO_INSP_7ScaleInELSS_0EEEST_EEEEEENS4_6LayoutISC_NS5_IJNSA_ILi0EEESX_SX_EEEEENS5_IJNS4_10UnderscoreES10_S10_EEEEENS4_13SM90_TMA_LOADENS4_14ComposedLayoutINS4_7SwizzleILi3ELi4ELi3EEENS4_18smem_ptr_flag_bitsILi8EEENSW_INS5_IJNSA_ILi8EEENSA_ILi128EEEEEENS5_IJS1A_SB_EEEEEEEvNS4_8identityES13_S1E_vS1F_EENS_8epilogue10collective18CollectiveEpilogueINS1H_23Sm100TmaWarpSpecializedILi1ELi1ELi40ELb0ELb0EEEJSH_NS5_IJNSW_ISE_SB_EENSW_ISF_SB_EEEEESI_SJ_SI_SJ_NS1H_6fusion15FusionCallbacksIS1L_NS1P_17LinearCombinationISI_fSI_fLNS_15FloatRoundStyleE2EEESH_S1O_JEEENS4_5SM1004TMEM4LOAD25SM100_TMEM_LOAD_16dp32b8xES13_NS14_INS15_ILi0ELi4ELi3EEES18_NSW_INS5_IJS19_NSA_ILi16EEEEEENS5_IJS20_SB_EEEEEEENS4_39AutoVectorizingCopyWithAssumedAlignmentILi128EEENS4_14SM90_TMA_STOREES24_S26_S26_EEEvvEEEEvNT_6ParamsE)
        /*0038*/ 	.word	0x00000000


	//----- nvinfo : EIATTR_MIN_STACK_SIZE
	.align		4
.L_24:
        /*003c*/ 	.byte	0x04, 0x12
        /*003e*/ 	.short	(.L_26 - .L_25)
	.align		4
.L_25:
        /*0040*/ 	.word	index@(_ZN7cutlass13device_kernelINS_4gemm6kernel13GemmUniversalIN4cute5tupleIJiiiiEEENS1_10collective13CollectiveMmaINS1_35MainloopSm100TmaUmmaWarpSpecializedILi6ELi2ELi4ENS5_IJNS4_1CILi1EEESB_SB_EEEEENS5_IJNSA_ILi64EEENSA_ILi80EEENSA_ILi256EEEEEENS_12float_e4m3_tENS5_IJlSB_lEEESI_SJ_NS4_8TiledMMAINS4_8MMA_AtomIJNS4_10MMA_TraitsINS4_19SM100_MMA_F8F6F4_SSEJSI_SI_fSE_SF_NS4_17integral_constantINS4_4UMMA5MajorELSQ_0EEESR_NSO_INSP_7ScaleInELSS_0EEEST_EEEEEENS4_6LayoutISC_NS5_IJNSA_ILi0EEESX_SX_EEEEENS5_IJNS4_10UnderscoreES10_S10_EEEEENS4_13SM90_TMA_LOADENS4_14ComposedLayoutINS4_7SwizzleILi3ELi4ELi3EEENS4_18smem_ptr_flag_bitsILi8EEENSW_INS5_IJNSA_ILi8EEENSA_ILi128EEEEEENS5_IJS1A_SB_EEEEEEEvNS4_8identityES13_S1E_vS1F_EENS_8epilogue10collective18CollectiveEpilogueINS1H_23Sm100TmaWarpSpecializedILi1ELi1ELi40ELb0ELb0EEEJSH_NS5_IJNSW_ISE_SB_EENSW_ISF_SB_EEEEESI_SJ_SI_SJ_NS1H_6fusion15FusionCallbacksIS1L_NS1P_17LinearCombinationISI_fSI_fLNS_15FloatRoundStyleE2EEESH_S1O_JEEENS4_5SM1004TMEM4LOAD25SM100_TMEM_LOAD_16dp32b8xES13_NS14_INS15_ILi0ELi4ELi3EEES18_NSW_INS5_IJS19_NSA_ILi16EEEEEENS5_IJS20_SB_EEEEEEENS4_39AutoVectorizingCopyWithAssumedAlignmentILi128EEENS4_14SM90_TMA_STOREES24_S26_S26_EEEvvEEEEvNT_6ParamsE)
        /*0044*/ 	.word	0x00000000
.L_26:


//--------------------- .nv.compat                --------------------------
	.section	.nv.compat,"",@"SHT_CUDA_COMPAT_INFO"
	.align	4
        /*0000*/ 	.byte	0x02, 0x09, 0x01, 0x00, 0x02, 0x02, 0x02, 0x00, 0x02, 0x05, 0x05, 0x00, 0x03, 0x07, 0x01, 0x01
        /*0010*/ 	.byte	0x02, 0x03, 0x01, 0x00, 0x02, 0x06, 0x01, 0x00, 0x04, 0x0b, 0x08, 0x00, 0x09, 0x00, 0x00, 0x00
        /*0020*/ 	.byte	0x00, 0x00, 0x00, 0x00


//--------------------- .nv.info._ZN7cutlass13device_kernelINS_4gemm6kernel13GemmUniversalIN4cute5tupleIJiiiiEEENS1_10collective13CollectiveMmaINS1_35MainloopSm100TmaUmmaWarpSpecializedILi6ELi2ELi4ENS5_IJNS4_1CILi1EEESB_SB_EEEEENS5_IJNSA_ILi64EEENSA_ILi80EEENSA_ILi256EEEEEENS_12float_e4m3_tENS5_IJlSB_lEEESI_SJ_NS4_8TiledMMAINS4_8MMA_AtomIJNS4_10MMA_TraitsINS4_19SM100_MMA_F8F6F4_SSEJSI_SI_fSE_SF_NS4_17integral_constantINS4_4UMMA5MajorELSQ_0EEESR_NSO_INSP_7ScaleInELSS_0EEEST_EEEEEENS4_6LayoutISC_NS5_IJNSA_ILi0EEESX_SX_EEEEENS5_IJNS4_10UnderscoreES10_S10_EEEEENS4_13SM90_TMA_LOADENS4_14ComposedLayoutINS4_7SwizzleILi3ELi4ELi3EEENS4_18smem_ptr_flag_bitsILi8EEENSW_INS5_IJNSA_ILi8EEENSA_ILi128EEEEEENS5_IJS1A_SB_EEEEEEEvNS4_8identityES13_S1E_vS1F_EENS_8epilogue10collective18CollectiveEpilogueINS1H_23Sm100TmaWarpSpecializedILi1ELi1ELi40ELb0ELb0EEEJSH_NS5_IJNSW_ISE_SB_EENSW_ISF_SB_EEEEESI_SJ_SI_SJ_NS1H_6fusion15FusionCallbacksIS1L_NS1P_17LinearCombinationISI_fSI_fLNS_15FloatRoundStyleE2EEESH_S1O_JEEENS4_5SM1004TMEM4LOAD25SM100_TMEM_LOAD_16dp32b8xES13_NS14_INS15_ILi0ELi4ELi3EEES18_NSW_INS5_IJS19_NSA_ILi16EEEEEENS5_IJS20_SB_EEEEEEENS4_39AutoVectorizingCopyWithAssumedAlignmentILi128EEENS4_14SM90_TMA_STOREES24_S26_S26_EEEvvEEEEvNT_6ParamsE --------------------------
	.section	.nv.info._ZN7cutlass13device_kernelINS_4gemm6kernel13GemmUniversalIN4cute5tupleIJiiiiEEENS1_10collective13CollectiveMmaINS1_35MainloopSm100TmaUmmaWarpSpecializedILi6ELi2ELi4ENS5_IJNS4_1CILi1EEESB_SB_EEEEENS5_IJNSA_ILi64EEENSA_ILi80EEENSA_ILi256EEEEEENS_12float_e4m3_tENS5_IJlSB_lEEESI_SJ_NS4_8TiledMMAINS4_8MMA_AtomIJNS4_10MMA_TraitsINS4_19SM100_MMA_F8F6F4_SSEJSI_SI_fSE_SF_NS4_17integral_constantINS4_4UMMA5MajorELSQ_0EEESR_NSO_INSP_7ScaleInELSS_0EEEST_EEEEEENS4_6LayoutISC_NS5_IJNSA_ILi0EEESX_SX_EEEEENS5_IJNS4_10UnderscoreES10_S10_EEEEENS4_13SM90_TMA_LOADENS4_14ComposedLayoutINS4_7SwizzleILi3ELi4ELi3EEENS4_18smem_ptr_flag_bitsILi8EEENSW_INS5_IJNSA_ILi8EEENSA_ILi128EEEEEENS5_IJS1A_SB_EEEEEEEvNS4_8identityES13_S1E_vS1F_EENS_8epilogue10collective18CollectiveEpilogueINS1H_23Sm100TmaWarpSpecializedILi1ELi1ELi40ELb0ELb0EEEJSH_NS5_IJNSW_ISE_SB_EENSW_ISF_SB_EEEEESI_SJ_SI_SJ_NS1H_6fusion15FusionCallbacksIS1L_NS1P_17LinearCombinationISI_fSI_fLNS_15FloatRoundStyleE2EEESH_S1O_JEEENS4_5SM1004TMEM4LOAD25SM100_TMEM_LOAD_16dp32b8xES13_NS14_INS15_ILi0ELi4ELi3EEES18_NSW_INS5_IJS19_NSA_ILi16EEEEEENS5_IJS20_SB_EEEEEEENS4_39AutoVectorizingCopyWithAssumedAlignmentILi128EEENS4_14SM90_TMA_STOREES24_S26_S26_EEEvvEEEEvNT_6ParamsE,"",@"SHT_CUDA_INFO"
	.sectionflags	@""
	.align	4


	//----- nvinfo : EIATTR_CUDA_API_VERSION
	.align		4
        /*0000*/ 	.byte	0x04, 0x37
        /*0002*/ 	.short	(.L_28 - .L_27)
.L_27:
        /*0004*/ 	.word	0x00000082


	//----- nvinfo : EIATTR_KPARAM_INFO
	.align		4
.L_28:
        /*0008*/ 	.byte	0x04, 0x17
        /*000a*/ 	.short	(.L_30 - .L_29)
.L_29:
        /*000c*/ 	.word	0x00000000
        /*0010*/ 	.short	0x0000
        /*0012*/ 	.short	0x0000
        /*0014*/ 	.byte	0x00, 0xf0, 0x01, 0x20


	//----- nvinfo : EIATTR_AT_ENTRY_FRAGMENTS
	.align		4
.L_30:
        /*0018*/ 	.byte	0x04, 0x4f
        /*001a*/ 	.short	(.L_32 - .L_31)


	//   ....[0]....
.L_31:
        /*001c*/ 	.word	0x00000006


	//----- nvinfo : EIATTR_RESERVED_SMEM_USED
	.align		4
.L_32:
        /*0020*/ 	.byte	0x01, 0x41
	.zero		2


	//----- nvinfo : EIATTR_SPARSE_MMA_MASK
	.align		4
        /*0024*/ 	.byte	0x03, 0x50
        /*0026*/ 	.short	0x0000


	//----- nvinfo : EIATTR_TCGEN05_1CTA_USED
	.align		4
        /*0028*/ 	.byte	0x01, 0x51
	.zero		2


	//----- nvinfo : EIATTR_MAXREG_COUNT
	.align		4
        /*002c*/ 	.byte	0x03, 0x1b
        /*002e*/ 	.short	0x00ff


	//----- nvinfo : EIATTR_NUM_BARRIERS
	.align		4
        /*0030*/ 	.byte	0x02, 0x4c
        /*0032*/ 	.byte	0x07
	.zero		1


	//----- nvinfo : EIATTR_EXTERNS
	.align		4
        /*0034*/ 	.byte	0x04, 0x0f
        /*0036*/ 	.short	(.L_34 - .L_33)


	//   ....[0]....
	.align		4
.L_33:
        /*0038*/ 	.word	index@(__assertfail)


	//----- nvinfo : EIATTR_MERCURY_ISA_VERSION
	.align		4
.L_34:
        /*003c*/ 	.byte	0x03, 0x5f
        /*003e*/ 	.short	0x0101


	//----- nvinfo : EIATTR_INT_WARP_WIDE_INSTR_OFFSETS
	.align		4
        /*0040*/ 	.byte	0x04, 0x31
        /*0042*/ 	.short	(.L_36 - .L_35)


	//   ....[0]....
.L_35:
        /*0044*/ 	.word	0x00001f10


	//   ....[1]....
        /*0048*/ 	.word	0x00003c90


	//   ....[2]....
        /*004c*/ 	.word	0x00003cb0


	//   ....[3]....
        /*0050*/ 	.word	0x00003ce0


	//   ....[4]....
        /*0054*/ 	.word	0x00004720


	//   ....[5]....
        /*0058*/ 	.word	0x000047b0


	//   ....[6]....
        /*005c*/ 	.word	0x000047e0


	//   ....[7]....
        /*0060*/ 	.word	0x00004820


	//   ....[8]....
        /*0064*/ 	.word	0x000049a0


	//   ....[9]....
        /*0068*/ 	.word	0x000049c0


	//----- nvinfo : EIATTR_COOP_GROUP_MASK_REGIDS
	.align		4
.L_36:
        /*006c*/ 	.byte	0x04, 0x29
        /*006e*/ 	.short	(.L_38 - .L_37)


	//   ....[0]....
.L_37:
        /*0070*/ 	.word	0xffffffff


	//   ....[1]....
        /*0074*/ 	.word	0xffffffff


	//   ....[2]....
        /*0078*/ 	.word	0xffffffff


	//   ....[3]....
        /*007c*/ 	.word	0xffffffff


	//   ....[4]....
        /*0080*/ 	.word	0xffffffff


	//   ....[5]....
        /*0084*/ 	.word	0xffffffff


	//   ....[6]....
        /*0088*/ 	.word	0xffffffff


	//   ....[7]....
        /*008c*/ 	.word	0xffffffff


	//   ....[8]....
        /*0090*/ 	.word	0xffffffff


	//   ....[9]....
        /*0094*/ 	.word	0xffffffff


	//   ....[10]....
        /*0098*/ 	.word	0xffffffff


	//   ....[11]....
        /*009c*/ 	.word	0xffffffff


	//   ....[12]....
        /*00a0*/ 	.word	0xffffffff


	//----- nvinfo : EIATTR_COOP_GROUP_INSTR_OFFSETS
	.align		4
.L_38:
        /*00a4*/ 	.byte	0x04, 0x28
        /*00a6*/ 	.short	(.L_40 - .L_39)


	//   ....[0]....
.L_39:
        /*00a8*/ 	.word	0x00000090


	//   ....[1]....
        /*00ac*/ 	.word	0x000004c0


	//   ....[2]....
        /*00b0*/ 	.word	0x00000670


	//   ....[3]....
        /*00b4*/ 	.word	0x000007b0


	//   ....[4]....
        /*00b8*/ 	.word	0x000008b0


	//   ....[5]....
        /*00bc*/ 	.word	0x00000a20


	//   ....[6]....
        /*00c0*/ 	.word	0x00000bc0


	//   ....[7]....
        /*00c4*/ 	.word	0x00001df0


	//   ....[8]....
        /*00c8*/ 	.word	0x00002cf0


	//   ....[9]....
        /*00cc*/ 	.word	0x00002f00


	//   ....[10]....
        /*00d0*/ 	.word	0x00002f30


	//   ....[11]....
        /*00d4*/ 	.word	0x00003b70


	//   ....[12]....
        /*00d8*/ 	.word	0x00003da0


	//----- nvinfo : EIATTR_VRC_CTA_INIT_COUNT
	.align		4
.L_40:
        /*00dc*/ 	.byte	0x02, 0x4a
        /*00de*/ 	.byte	0x80
	.zero		1


	//----- nvinfo : EIATTR_SYSCALL_OFFSETS
	.align		4
        /*00e0*/ 	.byte	0x04, 0x46
        /*00e2*/ 	.short	(.L_42 - .L_41)


	//   ....[0]....
.L_41:
        /*00e4*/ 	.word	0x000059f0


	//   ....[1]....
        /*00e8*/ 	.word	0x00005b70


	//   ....[2]....
        /*00ec*/ 	.word	0x00005cf0


	//   ....[3]....
        /*00f0*/ 	.word	0x00005e70


	//   ....[4]....
        /*00f4*/ 	.word	0x00005ff0


	//----- nvinfo : EIATTR_MBARRIER_INSTR_OFFSETS
	.align		4
.L_42:
        /*00f8*/ 	.byte	0x04, 0x39
        /*00fa*/ 	.short	(.L_44 - .L_43)


	//   ....[0]....
.L_43:
        /*00fc*/ 	.word	0x000005a0
        /*0100*/ 	.word	0x000000ff
        /*0104*/ 	.word	0x00000000
        /*0108*/ 	.short	0x0100
        /*010a*/ 	.byte	0x05
	.zero		1


	//   ....[1]....
        /*010c*/ 	.word	0x000005b0
        /*0110*/ 	.word	0x000000ff
        /*0114*/ 	.word	0x00000030
        /*0118*/ 	.short	0x0100
        /*011a*/ 	.byte	0x05
	.zero		1


	//   ....[2]....
        /*011c*/ 	.word	0x000005c0
        /*0120*/ 	.word	0x000000ff
        /*0124*/ 	.word	0x00000008
        /*0128*/ 	.short	0x0100
        /*012a*/ 	.byte	0x05
	.zero		1


	//   ....[3]....
        /*012c*/ 	.word	0x000005d0
        /*0130*/ 	.word	0x000000ff
        /*0134*/ 	.word	0x00000038
        /*0138*/ 	.short	0x0100
        /*013a*/ 	.byte	0x05
	.zero		1


	//   ....[4]....
        /*013c*/ 	.word	0x000005e0
        /*0140*/ 	.word	0x000000ff
        /*0144*/ 	.word	0x00000010
        /*0148*/ 	.short	0x0100
        /*014a*/ 	.byte	0x05
	.zero		1


	//   ....[5]....
        /*014c*/ 	.word	0x000005f0
        /*0150*/ 	.word	0x000000ff
        /*0154*/ 	.word	0x00000040
        /*0158*/ 	.short	0x0100
        /*015a*/ 	.byte	0x05
	.zero		1


	//   ....[6]....
        /*015c*/ 	.word	0x00000600
        /*0160*/ 	.word	0x000000ff
        /*0164*/ 	.word	0x00000018
        /*0168*/ 	.short	0x0100
        /*016a*/ 	.byte	0x05
	.zero		1


	//   ....[7]....
        /*016c*/ 	.word	0x00000610
        /*0170*/ 	.word	0x000000ff
        /*0174*/ 	.word	0x00000048
        /*0178*/ 	.short	0x0100
        /*017a*/ 	.byte	0x05
	.zero		1


	//   ....[8]....
        /*017c*/ 	.word	0x00000620
        /*0180*/ 	.word	0x000000ff
        /*0184*/ 	.word	0x00000020
        /*0188*/ 	.short	0x0100
        /*018a*/ 	.byte	0x05
	.zero		1


	//   ....[9]....
        /*018c*/ 	.word	0x00000630
        /*0190*/ 	.word	0x000000ff
        /*0194*/ 	.word	0x00000050
        /*0198*/ 	.short	0x0100
        /*019a*/ 	.byte	0x05
	.zero		1


	//   ....[10]....
        /*019c*/ 	.word	0x00000640
        /*01a0*/ 	.word	0x000000ff
        /*01a4*/ 	.word	0x00000028
        /*01a8*/ 	.short	0x0100
        /*01aa*/ 	.byte	0x05
	.zero		1


	//   ....[11]....
        /*01ac*/ 	.word	0x00000650
        /*01b0*/ 	.word	0x000000ff
        /*01b4*/ 	.word	0x00000058
        /*01b8*/ 	.short	0x0100
        /*01ba*/ 	.byte	0x05
	.zero		1


	//   ....[12]....
        /*01bc*/ 	.word	0x00000780
        /*01c0*/ 	.word	0x000000ff
        /*01c4*/ 	.word	0x00000060
        /*01c8*/ 	.short	0x0100
        /*01ca*/ 	.byte	0x07
	.zero		1


	//   ....[13]....
        /*01cc*/ 	.word	0x00000790
        /*01d0*/ 	.word	0x000000ff
        /*01d4*/ 	.word	0x00000068
        /*01d8*/ 	.short	0x0100
        /*01da*/ 	.byte	0x07
	.zero		1


	//   ....[14]....
        /*01dc*/ 	.word	0x00000880
        /*01e0*/ 	.word	0x000000ff
        /*01e4*/ 	.word	0x00000070
        /*01e8*/ 	.short	0x0100
        /*01ea*/ 	.byte	0x05
	.zero		1


	//   ....[15]....
        /*01ec*/ 	.word	0x00000890
        /*01f0*/ 	.word	0x000000ff
        /*01f4*/ 	.word	0x00000078
        /*01f8*/ 	.short	0x0100
        /*01fa*/ 	.byte	0x05
	.zero		1


	//   ....[16]....
        /*01fc*/ 	.word	0x000009d0
        /*0200*/ 	.word	0x000000ff
        /*0204*/ 	.word	0x00000080
        /*0208*/ 	.short	0x0100
        /*020a*/ 	.byte	0x05
	.zero		1


	//   ....[17]....
        /*020c*/ 	.word	0x000009e0
        /*0210*/ 	.word	0x000000ff
        /*0214*/ 	.word	0x00000090
        /*0218*/ 	.short	0x0100
        /*021a*/ 	.byte	0x05
	.zero		1


	//   ....[18]....
        /*021c*/ 	.word	0x000009f0
        /*0220*/ 	.word	0x000000ff
        /*0224*/ 	.word	0x00000088
        /*0228*/ 	.short	0x0100
        /*022a*/ 	.byte	0x05
	.zero		1


	//   ....[19]....
        /*022c*/ 	.word	0x00000a00
        /*0230*/ 	.word	0x000000ff
        /*0234*/ 	.word	0x00000098
        /*0238*/ 	.short	0x0100
        /*023a*/ 	.byte	0x05
	.zero		1


	//   ....[20]....
        /*023c*/ 	.word	0x00000b30
        /*0240*/ 	.word	0x000000ff
        /*0244*/ 	.word	0x000000a0
        /*0248*/ 	.short	0x0100
        /*024a*/ 	.byte	0x07
	.zero		1


	//   ....[21]....
        /*024c*/ 	.word	0x00000b40
        /*0250*/ 	.word	0x000000ff
        /*0254*/ 	.word	0x000000c0
        /*0258*/ 	.short	0x0100
        /*025a*/ 	.byte	0x07
	.zero		1


	//   ....[22]....
        /*025c*/ 	.word	0x00000b50
        /*0260*/ 	.word	0x000000ff
        /*0264*/ 	.word	0x000000a8
        /*0268*/ 	.short	0x0100
        /*026a*/ 	.byte	0x07
	.zero		1


	//   ....[23]....
        /*026c*/ 	.word	0x00000b60
        /*0270*/ 	.word	0x000000ff
        /*0274*/ 	.word	0x000000c8
        /*0278*/ 	.short	0x0100
        /*027a*/ 	.byte	0x07
	.zero		1


	//   ....[24]....
        /*027c*/ 	.word	0x00000b70
        /*0280*/ 	.word	0x000000ff
        /*0284*/ 	.word	0x000000b0
        /*0288*/ 	.short	0x0100
        /*028a*/ 	.byte	0x07
	.zero		1


	//   ....[25]....
        /*028c*/ 	.word	0x00000b80
        /*0290*/ 	.word	0x000000ff
        /*0294*/ 	.word	0x000000d0
        /*0298*/ 	.short	0x0100
        /*029a*/ 	.byte	0x07
	.zero		1


	//   ....[26]....
        /*029c*/ 	.word	0x00000b90
        /*02a0*/ 	.word	0x000000ff
        /*02a4*/ 	.word	0x000000b8
        /*02a8*/ 	.short	0x0100
        /*02aa*/ 	.byte	0x07
	.zero		1


	//   ....[27]....
        /*02ac*/ 	.word	0x00000ba0
        /*02b0*/ 	.word	0x000000ff
        /*02b4*/ 	.word	0x000000d8
        /*02b8*/ 	.short	0x0100
        /*02ba*/ 	.byte	0x07
	.zero		1


	//   ....[28]....
        /*02bc*/ 	.word	0x00000c90
        /*02c0*/ 	.word	0x000000ff
        /*02c4*/ 	.word	0x000000e0
        /*02c8*/ 	.short	0x0100
        /*02ca*/ 	.byte	0x05
	.zero		1


	//   ....[29]....
        /*02cc*/ 	.word	0x00000ca0
        /*02d0*/ 	.word	0x000000ff
        /*02d4*/ 	.word	0x000000f0
        /*02d8*/ 	.short	0x0100
        /*02da*/ 	.byte	0x05
	.zero		1


	//   ....[30]....
        /*02dc*/ 	.word	0x00000cb0
        /*02e0*/ 	.word	0x000000ff
        /*02e4*/ 	.word	0x000000e8
        /*02e8*/ 	.short	0x0100
        /*02ea*/ 	.byte	0x05
	.zero		1


	//   ....[31]....
        /*02ec*/ 	.word	0x00000cc0
        /*02f0*/ 	.word	0x000000ff
        /*02f4*/ 	.word	0x000000f8
        /*02f8*/ 	.short	0x0100
        /*02fa*/ 	.byte	0x05
	.zero		1


	//   ....[32]....
        /*02fc*/ 	.word	0x00001590
        /*0300*/ 	.word	0x00000003
        /*0304*/ 	.word	0x000000f0
        /*0308*/ 	.short	0x010a
        /*030a*/ 	.byte	0xff
	.zero		1


	//   ....[33]....
        /*030c*/ 	.word	0x000015c0
        /*0310*/ 	.word	0x00000003
        /*0314*/ 	.word	0x000000e0
        /*0318*/ 	.short	0x0101
        /*031a*/ 	.byte	0xff
	.zero		1


	//   ....[34]....
        /*031c*/ 	.word	0x00001690
        /*0320*/ 	.word	0x000000ff
        /*0324*/ 	.word	0x00000030
        /*0328*/ 	.short	0x010a
        /*032a*/ 	.byte	0x05
	.zero		1


	//   ....[35]....
        /*032c*/ 	.word	0x00001730
        /*0330*/ 	.word	0x000000ff
        /*0334*/ 	.word	0x00000030
        /*0338*/ 	.short	0x010a
        /*033a*/ 	.byte	0x21
	.zero		1


	//   ....[36]....
        /*033c*/ 	.word	0x00001880
        /*0340*/ 	.word	0x000000ff
        /*0344*/ 	.word	0x00000030
        /*0348*/ 	.short	0x010a
        /*034a*/ 	.byte	0x08
	.zero		1


	//   ....[37]....
        /*034c*/ 	.word	0x00001a50
        /*0350*/ 	.word	0x000000ff
        /*0354*/ 	.word	0x00000078
        /*0358*/ 	.short	0x0101
        /*035a*/ 	.byte	0x04
	.zero		1


	//   ....[38]....
        /*035c*/ 	.word	0x00001a70
        /*0360*/ 	.word	0x000000ff
        /*0364*/ 	.word	0x00000030
        /*0368*/ 	.short	0x010a
        /*036a*/ 	.byte	0x05
	.zero		1


	//   ....[39]....
        /*036c*/ 	.word	0x00001af0
        /*0370*/ 	.word	0x000000ff
        /*0374*/ 	.word	0x00000030
        /*0378*/ 	.short	0x010a
        /*037a*/ 	.byte	0x21
	.zero		1


	//   ....[40]....
        /*037c*/ 	.word	0x00001c50
        /*0380*/ 	.word	0x000000ff
        /*0384*/ 	.word	0x00000030
        /*0388*/ 	.short	0x010a
        /*038a*/ 	.byte	0x08
	.zero		1


	//   ....[41]....
        /*038c*/ 	.word	0x00001e20
        /*0390*/ 	.word	0x00000002
        /*0394*/ 	.word	0x00000080
        /*0398*/ 	.short	0x010a
        /*039a*/ 	.byte	0xff
	.zero		1


	//   ....[42]....
        /*039c*/ 	.word	0x00001ee0
        /*03a0*/ 	.word	0x00000002
        /*03a4*/ 	.word	0x00000000
        /*03a8*/ 	.short	0x0101
        /*03aa*/ 	.byte	0xff
	.zero		1


	//   ....[43]....
        /*03ac*/ 	.word	0x00002440
        /*03b0*/ 	.word	0x000000ff
        /*03b4*/ 	.word	0x00000000
        /*03b8*/ 	.short	0x010a
        /*03ba*/ 	.byte	0x05
	.zero		1


	//   ....[44]....
        /*03bc*/ 	.word	0x000024d0
        /*03c0*/ 	.word	0x000000ff
        /*03c4*/ 	.word	0x00000000
        /*03c8*/ 	.short	0x010a
        /*03ca*/ 	.byte	0x05
	.zero		1


	//   ....[45]....
        /*03cc*/ 	.word	0x00002560
        /*03d0*/ 	.word	0x000000ff
        /*03d4*/ 	.word	0x00000000
        /*03d8*/ 	.short	0x010a
        /*03da*/ 	.byte	0x05
	.zero		1


	//   ....[46]....
        /*03dc*/ 	.word	0x000025f0
        /*03e0*/ 	.word	0x000000ff
        /*03e4*/ 	.word	0x00000000
        /*03e8*/ 	.short	0x010a
        /*03ea*/ 	.byte	0x05
	.zero		1


	//   ....[47]....
        /*03ec*/ 	.word	0x00002680
        /*03f0*/ 	.word	0x000000ff
        /*03f4*/ 	.word	0x00000000
        /*03f8*/ 	.short	0x010a
        /*03fa*/ 	.byte	0x05
	.zero		1


	//   ....[48]....
        /*03fc*/ 	.word	0x00002720
        /*0400*/ 	.word	0x00000000
        /*0404*/ 	.word	0x00000000
        /*0408*/ 	.short	0x010a
        /*040a*/ 	.byte	0xff
	.zero		1


	//   ....[49]....
        /*040c*/ 	.word	0x00002840
        /*0410*/ 	.word	0x00000000
        /*0414*/ 	.word	0x000000e0
        /*0418*/ 	.short	0x010a
        /*041a*/ 	.byte	0xff
	.zero		1


	//   ....[50]....
        /*041c*/ 	.word	0x000028a0
        /*0420*/ 	.word	0x00000004
        /*0424*/ 	.word	0x00000000
        /*0428*/ 	.short	0x0101
        /*042a*/ 	.byte	0xff
	.zero		1


	//   ....[51]....
        /*042c*/ 	.word	0x000028c0
        /*0430*/ 	.word	0x000000ff
        /*0434*/ 	.word	0x00000090
        /*0438*/ 	.short	0x010a
        /*043a*/ 	.byte	0x05
	.zero		1


	//   ....[52]....
        /*043c*/ 	.word	0x000029e0
        /*0440*/ 	.word	0x00000000
        /*0444*/ 	.word	0x00000080
        /*0448*/ 	.short	0x010a
        /*044a*/ 	.byte	0xff
	.zero		1


	//   ....[53]....
        /*044c*/ 	.word	0x00002af0
        /*0450*/ 	.word	0x00000000
        /*0454*/ 	.word	0x00000000
        /*0458*/ 	.short	0x0101
        /*045a*/ 	.byte	0xff
	.zero		1


	//   ....[54]....
        /*045c*/ 	.word	0x00002b80
        /*0460*/ 	.word	0x000000ff
        /*0464*/ 	.word	0x00000090
        /*0468*/ 	.short	0x0106
        /*046a*/ 	.byte	0x05
	.zero		1


	//   ....[55]....
        /*046c*/ 	.word	0x00002ba0
        /*0470*/ 	.word	0x000000ff
        /*0474*/ 	.word	0x00000090
        /*0478*/ 	.short	0x010a
        /*047a*/ 	.byte	0x05
	.zero		1


	//   ....[56]....
        /*047c*/ 	.word	0x00002c30
        /*0480*/ 	.word	0x000000ff
        /*0484*/ 	.word	0x00000090
        /*0488*/ 	.short	0x0106
        /*048a*/ 	.byte	0x04
	.zero		1


	//   ....[57]....
        /*048c*/ 	.word	0x00002c70
        /*0490*/ 	.word	0x00000000
        /*0494*/ 	.word	0x00000090
        /*0498*/ 	.short	0x010a
        /*049a*/ 	.byte	0xff
	.zero		1


	//   ....[58]....
        /*049c*/ 	.word	0x00003230
        /*04a0*/ 	.word	0x00000000
        /*04a4*/ 	.word	0x00000080
        /*04a8*/ 	.short	0x010a
        /*04aa*/ 	.byte	0xff
	.zero		1


	//   ....[59]....
        /*04ac*/ 	.word	0x00003340
        /*04b0*/ 	.word	0x00000003
        /*04b4*/ 	.word	0x00000000
        /*04b8*/ 	.short	0x0101
        /*04ba*/ 	.byte	0xff
	.zero		1


	//   ....[60]....
        /*04bc*/ 	.word	0x00003350
        /*04c0*/ 	.word	0x000000ff
        /*04c4*/ 	.word	0x00000000
        /*04c8*/ 	.short	0x010a
        /*04ca*/ 	.byte	0x05
	.zero		1


	//   ....[61]....
        /*04cc*/ 	.word	0x000033c0
        /*04d0*/ 	.word	0x000000ff
        /*04d4*/ 	.word	0x000000c0
        /*04d8*/ 	.short	0x010a
        /*04da*/ 	.byte	0x0e
	.zero		1


	//   ....[62]....
        /*04dc*/ 	.word	0x00003490
        /*04e0*/ 	.word	0x000000ff
        /*04e4*/ 	.word	0x00000000
        /*04e8*/ 	.short	0x010a
        /*04ea*/ 	.byte	0x13
	.zero		1


	//   ....[63]....
        /*04ec*/ 	.word	0x000035c0
        /*04f0*/ 	.word	0x000000ff
        /*04f4*/ 	.word	0x00000000
        /*04f8*/ 	.short	0x010a
        /*04fa*/ 	.byte	0x24
	.zero		1


	//   ....[64]....
        /*04fc*/ 	.word	0x000039a0
        /*0500*/ 	.word	0x000000ff
        /*0504*/ 	.word	0x00000000
        /*0508*/ 	.short	0x010a
        /*050a*/ 	.byte	0x05
	.zero		1


	//   ....[65]....
        /*050c*/ 	.word	0x00003a30
        /*0510*/ 	.word	0x000000ff
        /*0514*/ 	.word	0x00000000
        /*0518*/ 	.short	0x010a
        /*051a*/ 	.byte	0x05
	.zero		1


	//   ....[66]....
        /*051c*/ 	.word	0x00003ac0
        /*0520*/ 	.word	0x000000ff
        /*0524*/ 	.word	0x00000000
        /*0528*/ 	.short	0x010a
        /*052a*/ 	.byte	0x05
	.zero		1


	//   ....[67]....
        /*052c*/ 	.word	0x00003b50
        /*0530*/ 	.word	0x000000ff
        /*0534*/ 	.word	0x00000000
        /*0538*/ 	.short	0x010a
        /*053a*/ 	.byte	0x06
	.zero		1


	//   ....[68]....
        /*053c*/ 	.word	0x00003fa0
        /*0540*/ 	.word	0x00000000
        /*0544*/ 	.word	0x00000080
        /*0548*/ 	.short	0x010a
        /*054a*/ 	.byte	0xff
	.zero		1


	//   ....[69]....
        /*054c*/ 	.word	0x00004090
        /*0550*/ 	.word	0x00000000
        /*0554*/ 	.word	0x00000000
        /*0558*/ 	.short	0x0101
        /*055a*/ 	.byte	0xff
	.zero		1


	//   ....[70]....
        /*055c*/ 	.word	0x000043b0
        /*0560*/ 	.word	0x000000ff
        /*0564*/ 	.word	0x00000078
        /*0568*/ 	.short	0x010a
        /*056a*/ 	.byte	0x07
	.zero		1


	//   ....[71]....
        /*056c*/ 	.word	0x00004530
        /*0570*/ 	.word	0x000000ff
        /*0574*/ 	.word	0x00000068
        /*0578*/ 	.short	0x010a
        /*057a*/ 	.byte	0x07
	.zero		1


	//   ....[72]....
        /*057c*/ 	.word	0x000049f0
        /*0580*/ 	.word	0x000000ff
        /*0584*/ 	.word	0x00000060
        /*0588*/ 	.short	0x010b
        /*058a*/ 	.byte	0x07
	.zero		1


	//   ....[73]....
        /*058c*/ 	.word	0x00004a20
        /*0590*/ 	.word	0x000000ff
        /*0594*/ 	.word	0x00000000
        /*0598*/ 	.short	0x0101
        /*059a*/ 	.byte	0x25
	.zero		1


	//   ....[74]....
        /*059c*/ 	.word	0x00004a70
        /*05a0*/ 	.word	0x00000000
        /*05a4*/ 	.word	0x00000068
        /*05a8*/ 	.short	0x010a
        /*05aa*/ 	.byte	0xff
	.zero		1


	//   ....[75]....
        /*05ac*/ 	.word	0x00004d10
        /*05b0*/ 	.word	0x00000000
        /*05b4*/ 	.word	0x00000080
        /*05b8*/ 	.short	0x010a
        /*05ba*/ 	.byte	0xff
	.zero		1


	//   ....[76]....
        /*05bc*/ 	.word	0x00004e00
        /*05c0*/ 	.word	0x00000000
        /*05c4*/ 	.word	0x00000000
        /*05c8*/ 	.short	0x0101
        /*05ca*/ 	.byte	0xff
	.zero		1


	//   ....[77]....
        /*05cc*/ 	.word	0x000054d0
        /*05d0*/ 	.word	0x000000ff
        /*05d4*/ 	.word	0x00000060
        /*05d8*/ 	.short	0x010a
        /*05da*/ 	.byte	0x2c
	.zero		1


	//   ....[78]....
        /*05dc*/ 	.word	0x00005540
        /*05e0*/ 	.word	0x000000ff
        /*05e4*/ 	.word	0x000000a0
        /*05e8*/ 	.short	0x010a
        /*05ea*/ 	.byte	0x32
	.zero		1


	//   ....[79]....
        /*05ec*/ 	.word	0x00005600
        /*05f0*/ 	.word	0x000000ff
        /*05f4*/ 	.word	0x00000060
        /*05f8*/ 	.short	0x010a
        /*05fa*/ 	.byte	0x2c
	.zero		1


	//   ....[80]....
        /*05fc*/ 	.word	0x00005800
        /*0600*/ 	.word	0x000000ff
        /*0604*/ 	.word	0x00000000
        /*0608*/ 	.short	0x0101
        /*060a*/ 	.byte	0x04
	.zero		1


	//   ....[81]....
        /*060c*/ 	.word	0x00005820
        /*0610*/ 	.word	0x000000ff
        /*0614*/ 	.word	0x000000a0
        /*0618*/ 	.short	0x010a
        /*061a*/ 	.byte	0x32
	.zero		1


	//   ....[82]....
        /*061c*/ 	.word	0x00006130
        /*0620*/ 	.word	0x000000ff
        /*0624*/ 	.word	0x00000000
        /*0628*/ 	.short	0x0101
        /*062a*/ 	.byte	0x05
	.zero		1


	//   ....[83]....
        /*062c*/ 	.word	0x00006e80
        /*0630*/ 	.word	0x00000003
        /*0634*/ 	.word	0x000000f0
        /*0638*/ 	.short	0x010a
        /*063a*/ 	.byte	0xff
	.zero		1


	//   ....[84]....
        /*063c*/ 	.word	0x00006ee0
        /*0640*/ 	.word	0x00000002
        /*0644*/ 	.word	0x00000030
        /*0648*/ 	.short	0x010a
        /*064a*/ 	.byte	0xff
	.zero		1


	//   ....[85]....
        /*064c*/ 	.word	0x00006f40
        /*0650*/ 	.word	0x00000002
        /*0654*/ 	.word	0x00000030
        /*0658*/ 	.short	0x010a
        /*065a*/ 	.byte	0xff
	.zero		1


	//   ....[86]....
        /*065c*/ 	.word	0x00006f90
        /*0660*/ 	.word	0x00000002
        /*0664*/ 	.word	0x00000080
        /*0668*/ 	.short	0x010a
        /*066a*/ 	.byte	0xff
	.zero		1


	//   ....[87]....
        /*066c*/ 	.word	0x00006ff0
        /*0670*/ 	.word	0x00000000
        /*0674*/ 	.word	0x00000000
        /*0678*/ 	.short	0x010a
        /*067a*/ 	.byte	0xff
	.zero		1


	//   ....[88]....
        /*067c*/ 	.word	0x00007050
        /*0680*/ 	.word	0x00000000
        /*0684*/ 	.word	0x00000000
        /*0688*/ 	.short	0x010a
        /*068a*/ 	.byte	0xff
	.zero		1


	//   ....[89]....
        /*068c*/ 	.word	0x000070b0
        /*0690*/ 	.word	0x00000000
        /*0694*/ 	.word	0x00000000
        /*0698*/ 	.short	0x010a
        /*069a*/ 	.byte	0xff
	.zero		1


	//   ....[90]....
        /*069c*/ 	.word	0x00007110
        /*06a0*/ 	.word	0x00000000
        /*06a4*/ 	.word	0x00000000
        /*06a8*/ 	.short	0x010a
        /*06aa*/ 	.byte	0xff
	.zero		1


	//   ....[91]....
        /*06ac*/ 	.word	0x00007170
        /*06b0*/ 	.word	0x00000000
        /*06b4*/ 	.word	0x00000000
        /*06b8*/ 	.short	0x010a
        /*06ba*/ 	.byte	0xff
	.zero		1


	//   ....[92]....
        /*06bc*/ 	.word	0x000071c0
        /*06c0*/ 	.word	0x00000000
        /*06c4*/ 	.word	0x000000e0
        /*06c8*/ 	.short	0x010a
        /*06ca*/ 	.byte	0xff
	.zero		1


	//   ....[93]....
        /*06cc*/ 	.word	0x00007220
        /*06d0*/ 	.word	0x00000000
        /*06d4*/ 	.word	0x00000090
        /*06d8*/ 	.short	0x010a
        /*06da*/ 	.byte	0xff
	.zero		1


	//   ....[94]....
        /*06dc*/ 	.word	0x00007270
        /*06e0*/ 	.word	0x00000000
        /*06e4*/ 	.word	0x00000080
        /*06e8*/ 	.short	0x010a
        /*06ea*/ 	.byte	0xff
	.zero		1


	//   ....[95]....
        /*06ec*/ 	.word	0x000072d0
        /*06f0*/ 	.word	0x00000000
        /*06f4*/ 	.word	0x00000090
        /*06f8*/ 	.short	0x010a
        /*06fa*/ 	.byte	0xff
	.zero		1


	//   ....[96]....
        /*06fc*/ 	.word	0x00007320
        /*0700*/ 	.word	0x00000000
        /*0704*/ 	.word	0x00000080
        /*0708*/ 	.short	0x010a
        /*070a*/ 	.byte	0xff
	.zero		1


	//   ....[97]....
        /*070c*/ 	.word	0x00007380
        /*0710*/ 	.word	0x00000003
        /*0714*/ 	.word	0x000000c0
        /*0718*/ 	.short	0x010a
        /*071a*/ 	.byte	0xff
	.zero		1


	//   ....[98]....
        /*071c*/ 	.word	0x000073e0
        /*0720*/ 	.word	0x00000000
        /*0724*/ 	.word	0x00000000
        /*0728*/ 	.short	0x010a
        /*072a*/ 	.byte	0xff
	.zero		1


	//   ....[99]....
        /*072c*/ 	.word	0x00007440
        /*0730*/ 	.word	0x00000000
        /*0734*/ 	.word	0x00000000
        /*0738*/ 	.short	0x010a
        /*073a*/ 	.byte	0xff
	.zero		1


	//   ....[100]....
        /*073c*/ 	.word	0x000074a0
        /*0740*/ 	.word	0x00000000
        /*0744*/ 	.word	0x00000000
        /*0748*/ 	.short	0x010a
        /*074a*/ 	.byte	0xff
	.zero		1


	//   ....[101]....
        /*074c*/ 	.word	0x00007500
        /*0750*/ 	.word	0x00000000
        /*0754*/ 	.word	0x00000000
        /*0758*/ 	.short	0x010a
        /*075a*/ 	.byte	0xff
	.zero		1


	//   ....[102]....
        /*075c*/ 	.word	0x00007560
        /*0760*/ 	.word	0x00000000
        /*0764*/ 	.word	0x00000000
        /*0768*/ 	.short	0x010a
        /*076a*/ 	.byte	0xff
	.zero		1


	//   ....[103]....
        /*076c*/ 	.word	0x000075b0
        /*0770*/ 	.word	0x00000000
        /*0774*/ 	.word	0x00000080
        /*0778*/ 	.short	0x010a
        /*077a*/ 	.byte	0xff
	.zero		1


	//   ....[104]....
        /*077c*/ 	.word	0x00007610
        /*0780*/ 	.word	0x00000000
        /*0784*/ 	.word	0x00000078
        /*0788*/ 	.short	0x010a
        /*078a*/ 	.byte	0xff
	.zero		1


	//   ....[105]....
        /*078c*/ 	.word	0x00007670
        /*0790*/ 	.word	0x00000000
        /*0794*/ 	.word	0x00000068
        /*0798*/ 	.short	0x010a
        /*079a*/ 	.byte	0xff
	.zero		1


	//   ....[106]....
        /*079c*/ 	.word	0x000076c0
        /*07a0*/ 	.word	0x00000000
        /*07a4*/ 	.word	0x00000080
        /*07a8*/ 	.short	0x010a
        /*07aa*/ 	.byte	0xff
	.zero		1


	//   ....[107]....
        /*07ac*/ 	.word	0x00007720
        /*07b0*/ 	.word	0x00000000
        /*07b4*/ 	.word	0x00000060
        /*07b8*/ 	.short	0x010a
        /*07ba*/ 	.byte	0xff
	.zero		1


	//   ....[108]....
        /*07bc*/ 	.word	0x00007780
        /*07c0*/ 	.word	0x00000003
        /*07c4*/ 	.word	0x000000a0
        /*07c8*/ 	.short	0x010a
        /*07ca*/ 	.byte	0xff
	.zero		1


	//----- nvinfo : EIATTR_NUM_MBARRIERS
	.align		4
.L_44:
        /*07cc*/ 	.byte	0x03, 0x38
        /*07ce*/ 	.short	0x0020


	//----- nvinfo : EIATTR_EXIT_INSTR_OFFSETS
	.align		4
        /*07d0*/ 	.byte	0x04, 0x1c
        /*07d2*/ 	.short	(.L_46 - .L_45)


	//   ....[0]....
.L_45:
        /*07d4*/ 	.word	0x00002750


	//   ....[1]....
        /*07d8*/ 	.word	0x00002c40


	//   ....[2]....
        /*07dc*/ 	.word	0x00002ca0


	//   ....[3]....
        /*07e0*/ 	.word	0x00003db0


	//   ....[4]....
        /*07e4*/ 	.word	0x00004aa0


	//   ....[5]....
        /*07e8*/ 	.word	0x00004ae0


	//   ....[6]....
        /*07ec*/ 	.word	0x00006e70


	//----- nvinfo : EIATTR_MAX_THREADS
	.align		4
.L_46:
        /*07f0*/ 	.byte	0x04, 0x05
        /*07f2*/ 	.short	(.L_48 - .L_47)
.L_47:
        /*07f4*/ 	.word	0x00000100
        /*07f8*/ 	.word	0x00000001
        /*07fc*/ 	.word	0x00000001


	//----- nvinfo : EIATTR_CRS_STACK_SIZE
	.align		4
.L_48:
        /*0800*/ 	.byte	0x04, 0x1e
        /*0802*/ 	.short	(.L_50 - .L_49)
.L_49:
        /*0804*/ 	.word	0x00000000


	//----- nvinfo : EIATTR_CBANK_PARAM_SIZE
	.align		4
.L_50:
        /*0808*/ 	.byte	0x03, 0x19
        /*080a*/ 	.short	0x0800


	//----- nvinfo : EIATTR_PARAM_CBANK
	.align		4
        /*080c*/ 	.byte	0x04, 0x0a
        /*080e*/ 	.short	(.L_52 - .L_51)
	.align		4
.L_51:
        /*0810*/ 	.word	index@(.nv.constant0._ZN7cutlass13device_kernelINS_4gemm6kernel13GemmUniversalIN4cute5tupleIJiiiiEEENS1_10collective13CollectiveMmaINS1_35MainloopSm100TmaUmmaWarpSpecializedILi6ELi2ELi4ENS5_IJNS4_1CILi1EEESB_SB_EEEEENS5_IJNSA_ILi64EEENSA_ILi80EEENSA_ILi256EEEEEENS_12float_e4m3_tENS5_IJlSB_lEEESI_SJ_NS4_8TiledMMAINS4_8MMA_AtomIJNS4_10MMA_TraitsINS4_19SM100_MMA_F8F6F4_SSEJSI_SI_fSE_SF_NS4_17integral_constantINS4_4UMMA5MajorELSQ_0EEESR_NSO_INSP_7ScaleInELSS_0EEEST_EEEEEENS4_6LayoutISC_NS5_IJNSA_ILi0EEESX_SX_EEEEENS5_IJNS4_10UnderscoreES10_S10_EEEEENS4_13SM90_TMA_LOADENS4_14ComposedLayoutINS4_7SwizzleILi3ELi4ELi3EEENS4_18smem_ptr_flag_bitsILi8EEENSW_INS5_IJNSA_ILi8EEENSA_ILi128EEEEEENS5_IJS1A_SB_EEEEEEEvNS4_8identityES13_S1E_vS1F_EENS_8epilogue10collective18CollectiveEpilogueINS1H_23Sm100TmaWarpSpecializedILi1ELi1ELi40ELb0ELb0EEEJSH_NS5_IJNSW_ISE_SB_EENSW_ISF_SB_EEEEESI_SJ_SI_SJ_NS1H_6fusion15FusionCallbacksIS1L_NS1P_17LinearCombinationISI_fSI_fLNS_15FloatRoundStyleE2EEESH_S1O_JEEENS4_5SM1004TMEM4LOAD25SM100_TMEM_LOAD_16dp32b8xES13_NS14_INS15_ILi0ELi4ELi3EEES18_NSW_INS5_IJS19_NSA_ILi16EEEEEENS5_IJS20_SB_EEEEEEENS4_39AutoVectorizingCopyWithAssumedAlignmentILi128EEENS4_14SM90_TMA_STOREES24_S26_S26_EEEvvEEEEvNT_6ParamsE)
        /*0814*/ 	.short	0x0380
        /*0816*/ 	.short	0x0800


	//----- nvinfo : EIATTR_SW_WAR
	.align		4
.L_52:
        /*0818*/ 	.byte	0x04, 0x36
        /*081a*/ 	.short	(.L_54 - .L_53)
.L_53:
        /*081c*/ 	.word	0x00000008
.L_54:


//--------------------- .nv.callgraph             --------------------------
	.section	.nv.callgraph,"",@"SHT_CUDA_CALLGRAPH"
	.align	4
	.sectionentsize	8
	.align		4
        /*0000*/ 	.word	0x00000000
	.align		4
        /*0004*/ 	.word	0xffffffff
	.align		4
        /*0008*/ 	.word	index@(_ZN7cutlass13device_kernelINS_4gemm6kernel13GemmUniversalIN4cute5tupleIJiiiiEEENS1_10collective13CollectiveMmaINS1_35MainloopSm100TmaUmmaWarpSpecializedILi6ELi2ELi4ENS5_IJNS4_1CILi1EEESB_SB_EEEEENS5_IJNSA_ILi64EEENSA_ILi80EEENSA_ILi256EEEEEENS_12float_e4m3_tENS5_IJlSB_lEEESI_SJ_NS4_8TiledMMAINS4_8MMA_AtomIJNS4_10MMA_TraitsINS4_19SM100_MMA_F8F6F4_SSEJSI_SI_fSE_SF_NS4_17integral_constantINS4_4UMMA5MajorELSQ_0EEESR_NSO_INSP_7ScaleInELSS_0EEEST_EEEEEENS4_6LayoutISC_NS5_IJNSA_ILi0EEESX_SX_EEEEENS5_IJNS4_10UnderscoreES10_S10_EEEEENS4_13SM90_TMA_LOADENS4_14ComposedLayoutINS4_7SwizzleILi3ELi4ELi3EEENS4_18smem_ptr_flag_bitsILi8EEENSW_INS5_IJNSA_ILi8EEENSA_ILi128EEEEEENS5_IJS1A_SB_EEEEEEEvNS4_8identityES13_S1E_vS1F_EENS_8epilogue10collective18CollectiveEpilogueINS1H_23Sm100TmaWarpSpecializedILi1ELi1ELi40ELb0ELb0EEEJSH_NS5_IJNSW_ISE_SB_EENSW_ISF_SB_EEEEESI_SJ_SI_SJ_NS1H_6fusion15FusionCallbacksIS1L_NS1P_17LinearCombinationISI_fSI_fLNS_15FloatRoundStyleE2EEESH_S1O_JEEENS4_5SM1004TMEM4LOAD25SM100_TMEM_LOAD_16dp32b8xES13_NS14_INS15_ILi0ELi4ELi3EEES18_NSW_INS5_IJS19_NSA_ILi16EEEEEENS5_IJS20_SB_EEEEEEENS4_39AutoVectorizingCopyWithAssumedAlignmentILi128EEENS4_14SM90_TMA_STOREES24_S26_S26_EEEvvEEEEvNT_6ParamsE)
	.align		4
        /*000c*/ 	.word	index@(__assertfail)
	.align		4
        /*0010*/ 	.word	0x00000000
	.align		4
        /*0014*/ 	.word	0xfffffffe
	.align		4
        /*0018*/ 	.word	0x00000000
	.align		4
        /*001c*/ 	.word	0xfffffffd
	.align		4
        /*0020*/ 	.word	0x00000000
	.align		4
        /*0024*/ 	.word	0xfffffffc


//--------------------- .nv.constant4             --------------------------
	.section	.nv.constant4,"a",@progbits
	.align	8
	.align		8
.nv.constant4:
        /*0000*/ 	.dword	__assertfail
	.align		8
        /*0008*/ 	.dword	__unnamed_1
	.align		8
        /*0010*/ 	.dword	_ZN40_INTERNAL_5e1ed043_4_k_cu_1f044b49_300174cuda3std3__45__cpo5beginE
	.align		8
        /*0018*/ 	.dword	_ZN40_INTERNAL_5e1ed043_4_k_cu_1f044b49_300174cuda3std3__45__cpo3endE
	.align		8
        /*0020*/ 	.dword	_ZN40_INTERNAL_5e1ed043_4_k_cu_1f044b49_300174cuda3std3__45__cpo6cbeginE
	.align		8
        /*0028*/ 	.dword	_ZN40_INTERNAL_5e1ed043_4_k_cu_1f044b49_300174cuda3std3__45__cpo4cendE
	.align		8
        /*0030*/ 	.dword	_ZN40_INTERNAL_5e1ed043_4_k_cu_1f044b49_300174cuda3std3__442_GLOBAL__N__5e1ed043_4_k_cu_1f044b49_300176ignoreE
	.align		8
        /*0038*/ 	.dword	_ZN40_INTERNAL_5e1ed043_4_k_cu_1f044b49_300174cuda3std3__419piecewise_constructE
	.align		8
        /*0040*/ 	.dword	_ZN40_INTERNAL_5e1ed043_4_k_cu_1f044b49_300174cuda3std3__48in_placeE
	.align		8
        /*0048*/ 	.dword	_ZN40_INTERNAL_5e1ed043_4_k_cu_1f044b49_300174cuda3std6ranges3__45__cpo4swapE
	.align		8
        /*0050*/ 	.dword	_ZN40_INTERNAL_5e1ed043_4_k_cu_1f044b49_300174cuda3std6ranges3__45__cpo9iter_moveE
	.align		8
        /*0058*/ 	.dword	_ZN40_INTERNAL_5e1ed043_4_k_cu_1f044b49_300174cute7productE
	.align		8
        /*0060*/ 	.dword	_ZN40_INTERNAL_5e1ed043_4_k_cu_1f044b49_300174cute1_E
	.align		8
        /*0068*/ 	.dword	$str$25
	.align		8
        /*0070*/ 	.dword	$str$26


//--------------------- .text._ZN7cutlass13device_kernelINS_4gemm6kernel13GemmUniversalIN4cute5tupleIJiiiiEEENS1_10collective13CollectiveMmaINS1_35MainloopSm100TmaUmmaWarpSpecializedILi6ELi2ELi4ENS5_IJNS4_1CILi1EEESB_SB_EEEEENS5_IJNSA_ILi64EEENSA_ILi80EEENSA_ILi256EEEEEENS_12float_e4m3_tENS5_IJlSB_lEEESI_SJ_NS4_8TiledMMAINS4_8MMA_AtomIJNS4_10MMA_TraitsINS4_19SM100_MMA_F8F6F4_SSEJSI_SI_fSE_SF_NS4_17integral_constantINS4_4UMMA5MajorELSQ_0EEESR_NSO_INSP_7ScaleInELSS_0EEEST_EEEEEENS4_6LayoutISC_NS5_IJNSA_ILi0EEESX_SX_EEEEENS5_IJNS4_10UnderscoreES10_S10_EEEEENS4_13SM90_TMA_LOADENS4_14ComposedLayoutINS4_7SwizzleILi3ELi4ELi3EEENS4_18smem_ptr_flag_bitsILi8EEENSW_INS5_IJNSA_ILi8EEENSA_ILi128EEEEEENS5_IJS1A_SB_EEEEEEEvNS4_8identityES13_S1E_vS1F_EENS_8epilogue10collective18CollectiveEpilogueINS1H_23Sm100TmaWarpSpecializedILi1ELi1ELi40ELb0ELb0EEEJSH_NS5_IJNSW_ISE_SB_EENSW_ISF_SB_EEEEESI_SJ_SI_SJ_NS1H_6fusion15FusionCallbacksIS1L_NS1P_17LinearCombinationISI_fSI_fLNS_15FloatRoundStyleE2EEESH_S1O_JEEENS4_5SM1004TMEM4LOAD25SM100_TMEM_LOAD_16dp32b8xES13_NS14_INS15_ILi0ELi4ELi3EEES18_NSW_INS5_IJS19_NSA_ILi16EEEEEENS5_IJS20_SB_EEEEEEENS4_39AutoVectorizingCopyWithAssumedAlignmentILi128EEENS4_14SM90_TMA_STOREES24_S26_S26_EEEvvEEEEvNT_6ParamsE --------------------------
	.section	.text._ZN7cutlass13device_kernelINS_4gemm6kernel13GemmUniversalIN4cute5tupleIJiiiiEEENS1_10collective13CollectiveMmaINS1_35MainloopSm100TmaUmmaWarpSpecializedILi6ELi2ELi4ENS5_IJNS4_1CILi1EEESB_SB_EEEEENS5_IJNSA_ILi64EEENSA_ILi80EEENSA_ILi256EEEEEENS_12float_e4m3_tENS5_IJlSB_lEEESI_SJ_NS4_8TiledMMAINS4_8MMA_AtomIJNS4_10MMA_TraitsINS4_19SM100_MMA_F8F6F4_SSEJSI_SI_fSE_SF_NS4_17integral_constantINS4_4UMMA5MajorELSQ_0EEESR_NSO_INSP_7ScaleInELSS_0EEEST_EEEEEENS4_6LayoutISC_NS5_IJNSA_ILi0EEESX_SX_EEEEENS5_IJNS4_10UnderscoreES10_S10_EEEEENS4_13SM90_TMA_LOADENS4_14ComposedLayoutINS4_7SwizzleILi3ELi4ELi3EEENS4_18smem_ptr_flag_bitsILi8EEENSW_INS5_IJNSA_ILi8EEENSA_ILi128EEEEEENS5_IJS1A_SB_EEEEEEEvNS4_8identityES13_S1E_vS1F_EENS_8epilogue10collective18CollectiveEpilogueINS1H_23Sm100TmaWarpSpecializedILi1ELi1ELi40ELb0ELb0EEEJSH_NS5_IJNSW_ISE_SB_EENSW_ISF_SB_EEEEESI_SJ_SI_SJ_NS1H_6fusion15FusionCallbacksIS1L_NS1P_17LinearCombinationISI_fSI_fLNS_15FloatRoundStyleE2EEESH_S1O_JEEENS4_5SM1004TMEM4LOAD25SM100_TMEM_LOAD_16dp32b8xES13_NS14_INS15_ILi0ELi4ELi3EEES18_NSW_INS5_IJS19_NSA_ILi16EEEEEENS5_IJS20_SB_EEEEEEENS4_39AutoVectorizingCopyWithAssumedAlignmentILi128EEENS4_14SM90_TMA_STOREES24_S26_S26_EEEvvEEEEvNT_6ParamsE,"ax",@progbits
	.align	128
.text._ZN7cutlass13device_kernelINS_4gemm6kernel13GemmUniversalIN4cute5tupleIJiiiiEEENS1_10collective13CollectiveMmaINS1_35MainloopSm100TmaUmmaWarpSpecializedILi6ELi2ELi4ENS5_IJNS4_1CILi1EEESB_SB_EEEEENS5_IJNSA_ILi64EEENSA_ILi80EEENSA_ILi256EEEEEENS_12float_e4m3_tENS5_IJlSB_lEEESI_SJ_NS4_8TiledMMAINS4_8MMA_AtomIJNS4_10MMA_TraitsINS4_19SM100_MMA_F8F6F4_SSEJSI_SI_fSE_SF_NS4_17integral_constantINS4_4UMMA5MajorELSQ_0EEESR_NSO_INSP_7ScaleInELSS_0EEEST_EEEEEENS4_6LayoutISC_NS5_IJNSA_ILi0EEESX_SX_EEEEENS5_IJNS4_10UnderscoreES10_S10_EEEEENS4_13SM90_TMA_LOADENS4_14ComposedLayoutINS4_7SwizzleILi3ELi4ELi3EEENS4_18smem_ptr_flag_bitsILi8EEENSW_INS5_IJNSA_ILi8EEENSA_ILi128EEEEEENS5_IJS1A_SB_EEEEEEEvNS4_8identityES13_S1E_vS1F_EENS_8epilogue10collective18CollectiveEpilogueINS1H_23Sm100TmaWarpSpecializedILi1ELi1ELi40ELb0ELb0EEEJSH_NS5_IJNSW_ISE_SB_EENSW_ISF_SB_EEEEESI_SJ_SI_SJ_NS1H_6fusion15FusionCallbacksIS1L_NS1P_17LinearCombinationISI_fSI_fLNS_15FloatRoundStyleE2EEESH_S1O_JEEENS4_5SM1004TMEM4LOAD25SM100_TMEM_LOAD_16dp32b8xES13_NS14_INS15_ILi0ELi4ELi3EEES18_NSW_INS5_IJS19_NSA_ILi16EEEEEENS5_IJS20_SB_EEEEEEENS4_39AutoVectorizingCopyWithAssumedAlignmentILi128EEENS4_14SM90_TMA_STOREES24_S26_S26_EEEvvEEEEvNT_6ParamsE:
        .type           _ZN7cutlass13device_kernelINS_4gemm6kernel13GemmUniversalIN4cute5tupleIJiiiiEEENS1_10collective13CollectiveMmaINS1_35MainloopSm100TmaUmmaWarpSpecializedILi6ELi2ELi4ENS5_IJNS4_1CILi1EEESB_SB_EEEEENS5_IJNSA_ILi64EEENSA_ILi80EEENSA_ILi256EEEEEENS_12float_e4m3_tENS5_IJlSB_lEEESI_SJ_NS4_8TiledMMAINS4_8MMA_AtomIJNS4_10MMA_TraitsINS4_19SM100_MMA_F8F6F4_SSEJSI_SI_fSE_SF_NS4_17integral_constantINS4_4UMMA5MajorELSQ_0EEESR_NSO_INSP_7ScaleInELSS_0EEEST_EEEEEENS4_6LayoutISC_NS5_IJNSA_ILi0EEESX_SX_EEEEENS5_IJNS4_10UnderscoreES10_S10_EEEEENS4_13SM90_TMA_LOADENS4_14ComposedLayoutINS4_7SwizzleILi3ELi4ELi3EEENS4_18smem_ptr_flag_bitsILi8EEENSW_INS5_IJNSA_ILi8EEENSA_ILi128EEEEEENS5_IJS1A_SB_EEEEEEEvNS4_8identityES13_S1E_vS1F_EENS_8epilogue10collective18CollectiveEpilogueINS1H_23Sm100TmaWarpSpecializedILi1ELi1ELi40ELb0ELb0EEEJSH_NS5_IJNSW_ISE_SB_EENSW_ISF_SB_EEEEESI_SJ_SI_SJ_NS1H_6fusion15FusionCallbacksIS1L_NS1P_17LinearCombinationISI_fSI_fLNS_15FloatRoundStyleE2EEESH_S1O_JEEENS4_5SM1004TMEM4LOAD25SM100_TMEM_LOAD_16dp32b8xES13_NS14_INS15_ILi0ELi4ELi3EEES18_NSW_INS5_IJS19_NSA_ILi16EEEEEENS5_IJS20_SB_EEEEEEENS4_39AutoVectorizingCopyWithAssumedAlignmentILi128EEENS4_14SM90_TMA_STOREES24_S26_S26_EEEvvEEEEvNT_6ParamsE,@function
        .size           _ZN7cutlass13device_kernelINS_4gemm6kernel13GemmUniversalIN4cute5tupleIJiiiiEEENS1_10collective13CollectiveMmaINS1_35MainloopSm100TmaUmmaWarpSpecializedILi6ELi2ELi4ENS5_IJNS4_1CILi1EEESB_SB_EEEEENS5_IJNSA_ILi64EEENSA_ILi80EEENSA_ILi256EEEEEENS_12float_e4m3_tENS5_IJlSB_lEEESI_SJ_NS4_8TiledMMAINS4_8MMA_AtomIJNS4_10MMA_TraitsINS4_19SM100_MMA_F8F6F4_SSEJSI_SI_fSE_SF_NS4_17integral_constantINS4_4UMMA5MajorELSQ_0EEESR_NSO_INSP_7ScaleInELSS_0EEEST_EEEEEENS4_6LayoutISC_NS5_IJNSA_ILi0EEESX_SX_EEEEENS5_IJNS4_10UnderscoreES10_S10_EEEEENS4_13SM90_TMA_LOADENS4_14ComposedLayoutINS4_7SwizzleILi3ELi4ELi3EEENS4_18smem_ptr_flag_bitsILi8EEENSW_INS5_IJNSA_ILi8EEENSA_ILi128EEEEEENS5_IJS1A_SB_EEEEEEEvNS4_8identityES13_S1E_vS1F_EENS_8epilogue10collective18CollectiveEpilogueINS1H_23Sm100TmaWarpSpecializedILi1ELi1ELi40ELb0ELb0EEEJSH_NS5_IJNSW_ISE_SB_EENSW_ISF_SB_EEEEESI_SJ_SI_SJ_NS1H_6fusion15FusionCallbacksIS1L_NS1P_17LinearCombinationISI_fSI_fLNS_15FloatRoundStyleE2EEESH_S1O_JEEENS4_5SM1004TMEM4LOAD25SM100_TMEM_LOAD_16dp32b8xES13_NS14_INS15_ILi0ELi4ELi3EEES18_NSW_INS5_IJS19_NSA_ILi16EEEEEENS5_IJS20_SB_EEEEEEENS4_39AutoVectorizingCopyWithAssumedAlignmentILi128EEENS4_14SM90_TMA_STOREES24_S26_S26_EEEvvEEEEvNT_6ParamsE,(.L_x_135 - _ZN7cutlass13device_kernelINS_4gemm6kernel13GemmUniversalIN4cute5tupleIJiiiiEEENS1_10collective13CollectiveMmaINS1_35MainloopSm100TmaUmmaWarpSpecializedILi6ELi2ELi4ENS5_IJNS4_1CILi1EEESB_SB_EEEEENS5_IJNSA_ILi64EEENSA_ILi80EEENSA_ILi256EEEEEENS_12float_e4m3_tENS5_IJlSB_lEEESI_SJ_NS4_8TiledMMAINS4_8MMA_AtomIJNS4_10MMA_TraitsINS4_19SM100_MMA_F8F6F4_SSEJSI_SI_fSE_SF_NS4_17integral_constantINS4_4UMMA5MajorELSQ_0EEESR_NSO_INSP_7ScaleInELSS_0EEEST_EEEEEENS4_6LayoutISC_NS5_IJNSA_ILi0EEESX_SX_EEEEENS5_IJNS4_10UnderscoreES10_S10_EEEEENS4_13SM90_TMA_LOADENS4_14ComposedLayoutINS4_7SwizzleILi3ELi4ELi3EEENS4_18smem_ptr_flag_bitsILi8EEENSW_INS5_IJNSA_ILi8EEENSA_ILi128EEEEEENS5_IJS1A_SB_EEEEEEEvNS4_8identityES13_S1E_vS1F_EENS_8epilogue10collective18CollectiveEpilogueINS1H_23Sm100TmaWarpSpecializedILi1ELi1ELi40ELb0ELb0EEEJSH_NS5_IJNSW_ISE_SB_EENSW_ISF_SB_EEEEESI_SJ_SI_SJ_NS1H_6fusion15FusionCallbacksIS1L_NS1P_17LinearCombinationISI_fSI_fLNS_15FloatRoundStyleE2EEESH_S1O_JEEENS4_5SM1004TMEM4LOAD25SM100_TMEM_LOAD_16dp32b8xES13_NS14_INS15_ILi0ELi4ELi3EEES18_NSW_INS5_IJS19_NSA_ILi16EEEEEENS5_IJS20_SB_EEEEEEENS4_39AutoVectorizingCopyWithAssumedAlignmentILi128EEENS4_14SM90_TMA_STOREES24_S26_S26_EEEvvEEEEvNT_6ParamsE)
        .other          _ZN7cutlass13device_kernelINS_4gemm6kernel13GemmUniversalIN4cute5tupleIJiiiiEEENS1_10collective13CollectiveMmaINS1_35MainloopSm100TmaUmmaWarpSpecializedILi6ELi2ELi4ENS5_IJNS4_1CILi1EEESB_SB_EEEEENS5_IJNSA_ILi64EEENSA_ILi80EEENSA_ILi256EEEEEENS_12float_e4m3_tENS5_IJlSB_lEEESI_SJ_NS4_8TiledMMAINS4_8MMA_AtomIJNS4_10MMA_TraitsINS4_19SM100_MMA_F8F6F4_SSEJSI_SI_fSE_SF_NS4_17integral_constantINS4_4UMMA5MajorELSQ_0EEESR_NSO_INSP_7ScaleInELSS_0EEEST_EEEEEENS4_6LayoutISC_NS5_IJNSA_ILi0EEESX_SX_EEEEENS5_IJNS4_10UnderscoreES10_S10_EEEEENS4_13SM90_TMA_LOADENS4_14ComposedLayoutINS4_7SwizzleILi3ELi4ELi3EEENS4_18smem_ptr_flag_bitsILi8EEENSW_INS5_IJNSA_ILi8EEENSA_ILi128EEEEEENS5_IJS1A_SB_EEEEEEEvNS4_8identityES13_S1E_vS1F_EENS_8epilogue10collective18CollectiveEpilogueINS1H_23Sm100TmaWarpSpecializedILi1ELi1ELi40ELb0ELb0EEEJSH_NS5_IJNSW_ISE_SB_EENSW_ISF_SB_EEEEESI_SJ_SI_SJ_NS1H_6fusion15FusionCallbacksIS1L_NS1P_17LinearCombinationISI_fSI_fLNS_15FloatRoundStyleE2EEESH_S1O_JEEENS4_5SM1004TMEM4LOAD25SM100_TMEM_LOAD_16dp32b8xES13_NS14_INS15_ILi0ELi4ELi3EEES18_NSW_INS5_IJS19_NSA_ILi16EEEEEENS5_IJS20_SB_EEEEEEENS4_39AutoVectorizingCopyWithAssumedAlignmentILi128EEENS4_14SM90_TMA_STOREES24_S26_S26_EEEvvEEEEvNT_6ParamsE,@"STO_CUDA_ENTRY STV_DEFAULT"
_ZN7cutlass13device_kernelINS_4gemm6kernel13GemmUniversalIN4cute5tupleIJiiiiEEENS1_10collective13CollectiveMmaINS1_35MainloopSm100TmaUmmaWarpSpecializedILi6ELi2ELi4ENS5_IJNS4_1CILi1EEESB_SB_EEEEENS5_IJNSA_ILi64EEENSA_ILi80EEENSA_ILi256EEEEEENS_12float_e4m3_tENS5_IJlSB_lEEESI_SJ_NS4_8TiledMMAINS4_8MMA_AtomIJNS4_10MMA_TraitsINS4_19SM100_MMA_F8F6F4_SSEJSI_SI_fSE_SF_NS4_17integral_constantINS4_4UMMA5MajorELSQ_0EEESR_NSO_INSP_7ScaleInELSS_0EEEST_EEEEEENS4_6LayoutISC_NS5_IJNSA_ILi0EEESX_SX_EEEEENS5_IJNS4_10UnderscoreES10_S10_EEEEENS4_13SM90_TMA_LOADENS4_14ComposedLayoutINS4_7SwizzleILi3ELi4ELi3EEENS4_18smem_ptr_flag_bitsILi8EEENSW_INS5_IJNSA_ILi8EEENSA_ILi128EEEEEENS5_IJS1A_SB_EEEEEEEvNS4_8identityES13_S1E_vS1F_EENS_8epilogue10collective18CollectiveEpilogueINS1H_23Sm100TmaWarpSpecializedILi1ELi1ELi40ELb0ELb0EEEJSH_NS5_IJNSW_ISE_SB_EENSW_ISF_SB_EEEEESI_SJ_SI_SJ_NS1H_6fusion15FusionCallbacksIS1L_NS1P_17LinearCombinationISI_fSI_fLNS_15FloatRoundStyleE2EEESH_S1O_JEEENS4_5SM1004TMEM4LOAD25SM100_TMEM_LOAD_16dp32b8xES13_NS14_INS15_ILi0ELi4ELi3EEES18_NSW_INS5_IJS19_NSA_ILi16EEEEEENS5_IJS20_SB_EEEEEEENS4_39AutoVectorizingCopyWithAssumedAlignmentILi128EEENS4_14SM90_TMA_STOREES24_S26_S26_EEEvvEEEEvNT_6ParamsE:
[----:B------:R-:W1:Y:S01]  /*0000*/  LDC R1, c[0x0][0x37c] ;  /* 0x0000df00ff017b82 */ /* 0x000e620000000800 */
[----:B------:R-:W2:Y:S01]  /*0010*/  S2R R111, SR_TID.X ;  /* 0x00000000006f7919 */ /* 0x000ea20000002100 */
[----:B------:R-:W3:Y:S01]  /*0020*/  LDCU.64 UR4, c[0x0][0x890] ;  /* 0x00011200ff0477ac */ /* 0x000ee20008000a00 */
[----:B------:R-:W-:Y:S02]  /*0030*/  PRMT R100, RZ, 0x7610, R100 ;  /* 0x00007610ff647816 */ /* 0x000fe40000000064 */
[----:B------:R-:W-:Y:S01]  /*0040*/  ELECT P5, URZ, PT ;  /* 0x0000000000ff782f */ /* 0x000fe200038a0000 */
[----:B------:R-:W4:Y:S01]  /*0050*/  LDCU.64 UR46, c[0x0][0x358] ;  /* 0x00006b00ff2e77ac */ /* 0x000f220008000a00 */
[----:B---3--:R-:W-:-:S04]  /*0060*/  UISETP.NE.U32.AND UP0, UPT, UR4, URZ, UPT ;  /* 0x000000ff0400728c */ /* 0x008fc8000bf05070 */
[----:B------:R-:W-:Y:S01]  /*0070*/  UISETP.NE.AND.EX UP0, UPT, UR5, URZ, UPT, UP0 ;  /* 0x000000ff0500728c */ /* 0x000fe2000bf05300 */
[----:B--2---:R-:W-:-:S05]  /*0080*/  SHF.R.U32.HI R106, RZ, 0x5, R111 ;  /* 0x00000005ff6a7819 */ /* 0x004fca000001166f */
[----:B------:R-:W2:Y:S02]  /*0090*/  SHFL.IDX PT, R0, R106, RZ, 0x1f ;  /* 0x00001fff6a007589 */ /* 0x000ea400000e0000 */
[----:B--2---:R-:W-:Y:S01]  /*00a0*/  R2UR UR8, R0 ;  /* 0x00000000000872ca */ /* 0x004fe200000e0000 */
[----:B-1--4-:R-:W-:-:S14]  /*00b0*/  BRA.U UP0, `(.L_x_0) ;  /* 0x00000001002c7547 */ /* 0x012fdc000b800000 */
[----:B------:R-:W1:Y:S02]  /*00c0*/  LDCU.64 UR6, c[0x0][0x888] ;  /* 0x00011100ff0677ac */ /* 0x000e640008000a00 */
[----:B-1----:R-:W-:-:S04]  /*00d0*/  UISETP.NE.U32.AND UP0, UPT, UR6, URZ, UPT ;  /* 0x000000ff0600728c */ /* 0x002fc8000bf05070 */
[----:B------:R-:W-:-:S09]  /*00e0*/  UISETP.NE.AND.EX UP0, UPT, UR7, URZ, UPT, UP0 ;  /* 0x000000ff0700728c */ /* 0x000fd2000bf05300 */
[----:B------:R-:W-:Y:S05]  /*00f0*/  BRA.U !UP0, `(.L_x_1) ;  /* 0x0000000108147547 */ /* 0x000fea000b800000 */
[----:B------:R-:W1:Y:S02]  /*0100*/  LDC.64 R2, c[0x0][0x888] ;  /* 0x00022200ff027b82 */ /* 0x000e640000000a00 */
[----:B-1----:R-:W2:Y:S01]  /*0110*/  LDG.E R0, desc[UR46][R2.64] ;  /* 0x0000002e02007981 */ /* 0x002ea2000c1e1900 */
[----:B------:R-:W-:Y:S01]  /*0120*/  HFMA2 R100, -RZ, RZ, 0, 5.9604644775390625e-08 ;  /* 0x00000001ff647431 */ /* 0x000fe200000001ff */
[----:B--2---:R-:W-:Y:S01]  /*0130*/  R2UR UR39, R0 ;  /* 0x00000000002772ca */ /* 0x004fe200000e0000 */
[----:B------:R-:W-:Y:S05]  /*0140*/  BRA `(.L_x_0) ;  /* 0x0000000000087947 */ /* 0x000fea0003800000 */
.L_x_1:
[----:B------:R-:W-:Y:S01]  /*0150*/  HFMA2 R100, -RZ, RZ, 0, 5.9604644775390625e-08 ;  /* 0x00000001ff647431 */ /* 0x000fe200000001ff */
[----:B------:R-:W1:Y:S02]  /*0160*/  LDCU UR39, c[0x0][0x880] ;  /* 0x00011000ff2777ac */ /* 0x000e640008000800 */
.L_x_0:
[----:B------:R-:W2:Y:S02]  /*0170*/  LDCU.64 UR6, c[0x0][0x8b0] ;  /* 0x00011600ff0677ac */ /* 0x000ea40008000a00 */
[----:B--2---:R-:W-:-:S04]  /*0180*/  UISETP.NE.U32.AND UP0, UPT, UR6, URZ, UPT ;  /* 0x000000ff0600728c */ /* 0x004fc8000bf05070 */
[----:B------:R-:W-:-:S09]  /*0190*/  UISETP.NE.AND.EX UP0, UPT, UR7, URZ, UPT, UP0 ;  /* 0x000000ff0700728c */ /* 0x000fd2000bf05300 */
[----:B------:R-:W-:Y:S05]  /*01a0*/  BRA.U UP0, `(.L_x_2) ;  /* 0x0000000100207547 */ /* 0x000fea000b800000 */
[----:B------:R-:W2:Y:S02]  /*01b0*/  LDCU.64 UR6, c[0x0][0x8a8] ;  /* 0x00011500ff0677ac */ /* 0x000ea40008000a00 */
[----:B--2---:R-:W-:-:S04]  /*01c0*/  UISETP.NE.U32.AND UP0, UPT, UR6, URZ, UPT ;  /* 0x000000ff0600728c */ /* 0x004fc8000bf05070 */
[----:B------:R-:W-:-:S09]  /*01d0*/  UISETP.NE.AND.EX UP0, UPT, UR7, URZ, UPT, UP0 ;  /* 0x000000ff0700728c */ /* 0x000fd2000bf05300 */
[----:B------:R-:W-:Y:S05]  /*01e0*/  BRA.U !UP0, `(.L_x_3) ;  /* 0x00000001080c7547 */ /* 0x000fea000b800000 */
[----:B------:R-:W2:Y:S02]  /*01f0*/  LDC.64 R58, c[0x0][0x8a8] ;  /* 0x00022a00ff3a7b82 */ /* 0x000ea40000000a00 */
[----:B--2---:R2:W5:Y:S01]  /*0200*/  LDG.E R58, desc[UR46][R58.64] ;  /* 0x0000002e3a3a7981 */ /* 0x004562000c1e1900 */
[----:B------:R-:W-:Y:S05]  /*0210*/  BRA `(.L_x_2) ;  /* 0x0000000000047947 */ /* 0x000fea0003800000 */
.L_x_3:
[----:B------:R-:W3:Y:S02]  /*0220*/  LDC R58, c[0x0][0x8a0] ;  /* 0x00022800ff3a7b82 */ /* 0x000ee40000000800 */
.L_x_2:
[----:B------:R-:W-:Y:S01]  /*0230*/  IMAD.U32 R0, RZ, RZ, UR8 ;  /* 0x00000008ff007e24 */ /* 0x000fe2000f8e00ff */
[----:B------:R-:W-:Y:S04]  /*0240*/  BSSY.RECONVERGENT B0, `(.L_x_4) ;  /* 0x000000c000007945 */ /* 0x000fe80003800200 */
[C---:B------:R-:W-:Y:S02]  /*0250*/  ISETP.NE.OR P1, PT, R0.reuse, 0x1, !P5 ;  /* 0x000000010000780c */ /* 0x040fe40006f25670 */
[----:B------:R-:W-:-:S11]  /*0260*/  ISETP.NE.OR P0, PT, R0, 0x3, !P5 ;  /* 0x000000030000780c */ /* 0x000fd60006f05670 */
[----:B------:R-:W-:Y:S05]  /*0270*/  @P1 BRA `(.L_x_5) ;  /* 0x0000000000201947 */ /* 0x000fea0003800000 */
[----:B------:R-:W4:Y:S02]  /*0280*/  LDCU.64 UR6, c[0x0][0x348] ;  /* 0x00006900ff0677ac */ /* 0x000f240008000a00 */
[----:B----4-:R-:W-:Y:S02]  /*0290*/  UIADD3 UR10, UP1, UPT, UR6, 0x80, URZ ;  /* 0x00000080060a7890 */ /* 0x010fe4000ff3e0ff */
[----:B------:R-:W-:Y:S02]  /*02a0*/  UIADD3 UR6, UP0, UPT, UR6, 0x180, URZ ;  /* 0x0000018006067890 */ /* 0x000fe4000ff1e0ff */
[----:B------:R-:W-:Y:S02]  /*02b0*/  UIADD3.X UR11, UPT, UPT, URZ, UR7, URZ, UP1, !UPT ;  /* 0x00000007ff0b7290 */ /* 0x000fe40008ffe4ff */
[----:B------:R-:W-:-:S07]  /*02c0*/  UIADD3.X UR7, UPT, UPT, URZ, UR7, URZ, UP0, !UPT ;  /* 0x00000007ff077290 */ /* 0x000fce00087fe4ff */
[----:B------:R4:W-:Y:S02]  /*02d0*/  UTMACCTL.PF [UR10] ;  /* 0x000000000a0079b9 */ /* 0x0009e40008040000 */
[----:B------:R4:W-:Y:S02]  /*02e0*/  UTMACCTL.PF [UR6] ;  /* 0x00000000060079b9 */ /* 0x0009e40008040000 */
[----:B----4-:R-:W-:Y:S01]  /*02f0*/  NOP ;  /* 0x0000000000007918 */ /* 0x010fe20000000000 */
.L_x_5:
[----:B-1----:R-:W-:Y:S05]  /*0300*/  BSYNC.RECONVERGENT B0 ;  /* 0x0000000000007941 */ /* 0x002fea0003800200 */
.L_x_4:
[----:B------:R-:W-:Y:S04]  /*0310*/  BSSY.RECONVERGENT B0, `(.L_x_6) ;  /* 0x000000a000007945 */ /* 0x000fe80003800200 */
[----:B------:R-:W-:Y:S05]  /*0320*/  @P0 BRA `(.L_x_7) ;  /* 0x0000000000200947 */ /* 0x000fea0003800000 */
[----:B------:R-:W1:Y:S02]  /*0330*/  LDCU.64 UR6, c[0x0][0x348] ;  /* 0x00006900ff0677ac */ /* 0x000e640008000a00 */
[----:B-1----:R-:W-:Y:S02]  /*0340*/  UIADD3 UR10, UP1, UPT, UR6, 0x580, URZ ;  /* 0x00000580060a7890 */ /* 0x002fe4000ff3e0ff */
[----:B------:R-:W-:Y:S02]  /*0350*/  UIADD3 UR6, UP0, UPT, UR6, 0x680, URZ ;  /* 0x0000068006067890 */ /* 0x000fe4000ff1e0ff */
[----:B------:R-:W-:Y:S02]  /*0360*/  UIADD3.X UR11, UPT, UPT, URZ, UR7, URZ, UP1, !UPT ;  /* 0x00000007ff0b7290 */ /* 0x000fe40008ffe4ff */
[----:B------:R-:W-:-:S07]  /*0370*/  UIADD3.X UR7, UPT, UPT, URZ, UR7, URZ, UP0, !UPT ;  /* 0x00000007ff077290 */ /* 0x000fce00087fe4ff */
[----:B------:R1:W-:Y:S02]  /*0380*/  UTMACCTL.PF [UR10] ;  /* 0x000000000a0079b9 */ /* 0x0003e40008040000 */
[----:B------:R1:W-:Y:S02]  /*0390*/  UTMACCTL.PF [UR6] ;  /* 0x00000000060079b9 */ /* 0x0003e40008040000 */
[----:B-1----:R-:W-:Y:S01]  /*03a0*/  NOP ;  /* 0x0000000000007918 */ /* 0x002fe20000000000 */
.L_x_7:
[----:B------:R-:W-:Y:S05]  /*03b0*/  BSYNC.RECONVERGENT B0 ;  /* 0x0000000000007941 */ /* 0x000fea0003800200 */
.L_x_6:
[----:B------:R-:W1:Y:S01]  /*03c0*/  LDCU.64 UR6, c[0x0][0x888] ;  /* 0x00011100ff0677ac */ /* 0x000e620008000a00 */
[----:B------:R-:W-:Y:S02]  /*03d0*/  UISETP.EQ.U32.AND UP1, UPT, UR4, URZ, UPT ;  /* 0x000000ff0400728c */ /* 0x000fe4000bf22070 */
[----:B------:R-:W-:Y:S02]  /*03e0*/  UPLOP3.LUT UP2, UPT, UPT, UPT, UPT, 0x80, 0x8 ;  /* 0x000000000008789c */ /* 0x000fe40003f4f070 */
[----:B-1----:R-:W-:-:S04]  /*03f0*/  UISETP.NE.U32.AND UP0, UPT, UR6, URZ, UPT ;  /* 0x000000ff0600728c */ /* 0x002fc8000bf05070 */
[----:B------:R-:W-:-:S04]  /*0400*/  UISETP.NE.AND.EX UP0, UPT, UR7, URZ, UPT, UP0 ;  /* 0x000000ff0700728c */ /* 0x000fc8000bf05300 */
[----:B------:R-:W-:-:S04]  /*0410*/  UISETP.EQ.OR.EX UP3, UPT, UR5, URZ, !UP0, UP1 ;  /* 0x000000ff0500728c */ /* 0x000fc8000c762710 */
[----:B------:R-:W-:-:S05]  /*0420*/  UP2UR UR45, UPR, URZ, 0x8 ;  /* 0x00000008ff2d7883 */ /* 0x000fca0008000000 */
[----:B------:R-:W-:Y:S07]  /*0430*/  BRA.U !UP3, `(.L_x_8) ;  /* 0x000000010b207547 */ /* 0x000fee000b800000 */
[----:B------:R-:W-:Y:S01]  /*0440*/  UISETP.NE.U32.AND UP2, UPT, UR4, URZ, UPT ;  /* 0x000000ff0400728c */ /* 0x000fe2000bf45070 */
[----:B------:R-:W-:Y:S01]  /*0450*/  FSETP.NEU.AND P0, PT, RZ, UR39, PT ;  /* 0x00000027ff007c0b */ /* 0x000fe2000bf0d000 */
[----:B------:R-:W-:Y:S02]  /*0460*/  USEL UR4, URZ, 0xffffffff, UP0 ;  /* 0xffffffffff047887 */ /* 0x000fe40008000000 */
[----:B------:R-:W-:-:S10]  /*0470*/  UISETP.NE.AND.EX UP2, UPT, UR5, URZ, UPT, UP2 ;  /* 0x000000ff0500728c */ /* 0x000fd4000bf45320 */
[----:B------:R-:W-:Y:S01]  /*0480*/  VOTEU.ANY UP1, P0 ;  /* 0x0000000000ff7886 */ /* 0x000fe20000020100 */
[----:B------:R-:W-:-:S04]  /*0490*/  @!UP2 USEL UR4, URZ, 0xffffffff, UP1 ;  /* 0xffffffffff04a887 */ /* 0x000fc80008800000 */
[----:B------:R-:W-:-:S04]  /*04a0*/  ULOP3.LUT UR4, UR4, 0x1, URZ, 0xc0, !UPT ;  /* 0x0000000104047892 */ /* 0x000fc8000f8ec0ff */
[----:B------:R-:W-:-:S11]  /*04b0*/  UISETP.NE.U32.AND UP2, UPT, UR4, 0x1, UPT ;  /* 0x000000010400788c */ /* 0x000fd6000bf45070 */
.L_x_8:
[----:B------:R-:W1:Y:S01]  /*04c0*/  SHFL.IDX PT, R2, R106, RZ, 0x1f ;  /* 0x00001fff6a027589 */ /* 0x000e6200000e0000 */
[----:B------:R-:W-:-:S04]  /*04d0*/  UISETP.NE.AND UP1, UPT, UR8, 0x2, UPT ;  /* 0x000000020800788c */ /* 0x000fc8000bf25270 */
[----:B------:R-:W-:Y:S01]  /*04e0*/  USEL UR6, URZ, 0x1, UP1 ;  /* 0x00000001ff067887 */ /* 0x000fe20008800000 */
[----:B-1----:R-:W-:-:S13]  /*04f0*/  ISETP.NE.AND P0, PT, R2, RZ, PT ;  /* 0x000000ff0200720c */ /* 0x002fda0003f05270 */
[----:B------:R-:W-:Y:S05]  /*0500*/  @P0 BRA `(.L_x_9) ;  /* 0x0000000000580947 */ /* 0x000fea0003800000 */
[----:B------:R-:W1:Y:S01]  /*0510*/  S2UR UR5, SR_CgaCtaId ;  /* 0x00000000000579c3 */ /* 0x000e620000008800 */
[----:B------:R-:W-:Y:S01]  /*0520*/  UMOV UR7, 0x400 ;  /* 0x0000040000077882 */ /* 0x000fe20000000000 */
[----:B------:R-:W-:Y:S01]  /*0530*/  UMOV UR4, 0x1 ;  /* 0x0000000100047882 */ /* 0x000fe20000000000 */
[----:B------:R-:W-:Y:S01]  /*0540*/  ELECT P0, URZ, PT ;  /* 0x0000000000ff782f */ /* 0x000fe20003800000 */
[----:B------:R-:W-:-:S04]  /*0550*/  UIADD3 UR10, UPT, UPT, -UR4, 0x100000, URZ ;  /* 0x00100000040a7890 */ /* 0x000fc8000fffe1ff */
[----:B------:R-:W-:Y:S02]  /*0560*/  USHF.L.U32 UR11, UR10, 0xb, URZ ;  /* 0x0000000b0a0b7899 */ /* 0x000fe400080006ff */
[----:B------:R-:W-:Y:S02]  /*0570*/  USHF.L.U32 UR10, UR10, 0x1, URZ ;  /* 0x000000010a0a7899 */ /* 0x000fe400080006ff */
[----:B-1----:R-:W-:Y:S01]  /*0580*/  ULEA UR5, UR5, UR7, 0x18 ;  /* 0x0000000705057291 */ /* 0x002fe2000f8ec0ff */
[----:B------:R-:W1:Y:S11]  /*0590*/  FENCE.VIEW.ASYNC.S ;  /* 0x00000000000073c6 */ /* 0x000e760000000000 */
[----:B-1----:R1:W4:Y:S01]  /*05a0*/  SYNCS.EXCH.64 URZ, [UR5], UR10 ;  /* 0x0000000a05ff75b2 */ /* 0x0023220008000100 */
[----:B------:R1:W1:Y:S01]  /*05b0*/  SYNCS.EXCH.64 URZ, [UR5+0x30], UR10 ;  /* 0x0000300a05ff75b2 */ /* 0x0002620008000100 */
        /* <DEDUP_REMOVED lines=10> */
[----:B------:R-:W-:Y:S01]  /*0660*/  NOP ;  /* 0x0000000000007918 */ /* 0x000fe20000000000 */
.L_x_9:
[----:B------:R-:W2:Y:S01]  /*0670*/  SHFL.IDX PT, R2, R106, RZ, 0x1f ;  /* 0x00001fff6a027589 */ /* 0x000ea200000e0000 */
[----:B------:R-:W-:Y:S01]  /*0680*/  NOP ;  /* 0x0000000000007918 */ /* 0x000fe20000000000 */
[----:B--2---:R-:W-:-:S13]  /*0690*/  ISETP.NE.AND P0, PT, R2, 0x1, PT ;  /* 0x000000010200780c */ /* 0x004fda0003f05270 */
[----:B------:R-:W-:Y:S05]  /*06a0*/  @P0 BRA `(.L_x_10) ;  /* 0x0000000000400947 */ /* 0x000fea0003800000 */
[----:B------:R-:W2:Y:S01]  /*06b0*/  S2UR UR7, SR_CgaCtaId ;  /* 0x00000000000779c3 */ /* 0x000ea20000008800 */
[----:B------:R-:W-:Y:S01]  /*06c0*/  UMOV UR9, 0x400 ;  /* 0x0000040000097882 */ /* 0x000fe20000000000 */
[----:B-1----:R-:W-:Y:S01]  /*06d0*/  UMOV UR5, 0x20 ;  /* 0x0000002000057882 */ /* 0x002fe20000000000 */
[----:B------:R-:W-:Y:S01]  /*06e0*/  UMOV UR4, 0x80 ;  /* 0x0000008000047882 */ /* 0x000fe20000000000 */
[----:B------:R-:W-:-:S04]  /*06f0*/  UIADD3 UR10, UPT, UPT, -UR5, 0x100000, URZ ;  /* 0x00100000050a7890 */ /* 0x000fc8000fffe1ff */
[----:B------:R-:W-:Y:S02]  /*0700*/  USHF.L.U32 UR11, UR10, 0xb, URZ ;  /* 0x0000000b0a0b7899 */ /* 0x000fe400080006ff */
[----:B------:R-:W-:Y:S02]  /*0710*/  USHF.L.U32 UR10, UR10, 0x1, URZ ;  /* 0x000000010a0a7899 */ /* 0x000fe400080006ff */
[----:B------:R-:W-:-:S04]  /*0720*/  UIADD3 UR4, UPT, UPT, -UR4, 0x100000, URZ ;  /* 0x0010000004047890 */ /* 0x000fc8000fffe1ff */
[----:B------:R-:W-:Y:S02]  /*0730*/  USHF.L.U32 UR5, UR4, 0xb, URZ ;  /* 0x0000000b04057899 */ /* 0x000fe400080006ff */
[----:B------:R-:W-:Y:S01]  /*0740*/  USHF.L.U32 UR4, UR4, 0x1, URZ ;  /* 0x0000000104047899 */ /* 0x000fe200080006ff */
[----:B------:R-:W-:Y:S01]  /*0750*/  ELECT P0, URZ, PT ;  /* 0x0000000000ff782f */ /* 0x000fe20003800000 */
[----:B--2---:R-:W-:Y:S01]  /*0760*/  ULEA UR7, UR7, UR9, 0x18 ;  /* 0x0000000907077291 */ /* 0x004fe2000f8ec0ff */
[----:B------:R-:W1:Y:S11]  /*0770*/  FENCE.VIEW.ASYNC.S ;  /* 0x00000000000073c6 */ /* 0x000e760000000000 */
[----:B-1----:R2:W1:Y:S01]  /*0780*/  SYNCS.EXCH.64 URZ, [UR7+0x60], UR10 ;  /* 0x0000600a07ff75b2 */ /* 0x0024620008000100 */
[----:B------:R2:W1:Y:S02]  /*0790*/  SYNCS.EXCH.64 URZ, [UR7+0x68], UR4 ;  /* 0x0000680407ff75b2 */ /* 0x0004640008000100 */
[----:B--2---:R-:W-:Y:S01]  /*07a0*/  NOP ;  /* 0x0000000000007918 */ /* 0x004fe20000000000 */
.L_x_10:
[----:B------:R-:W2:Y:S01]  /*07b0*/  SHFL.IDX PT, R2, R106, RZ, 0x1f ;  /* 0x00001fff6a027589 */ /* 0x000ea200000e0000 */
[----:B------:R-:W-:Y:S01]  /*07c0*/  NOP ;  /* 0x0000000000007918 */ /* 0x000fe20000000000 */
[----:B--2---:R-:W-:-:S13]  /*07d0*/  ISETP.NE.AND P0, PT, R2, 0x3, PT ;  /* 0x000000030200780c */ /* 0x004fda0003f05270 */
[----:B------:R-:W-:Y:S05]  /*07e0*/  @P0 BRA `(.L_x_11) ;  /* 0x0000000000300947 */ /* 0x000fea0003800000 */
[----:B-1----:R-:W1:Y:S01]  /*07f0*/  S2UR UR5, SR_CgaCtaId ;  /* 0x00000000000579c3 */ /* 0x002e620000008800 */
        /* <DEDUP_REMOVED lines=8> */
[----:B-1----:R2:W1:Y:S01]  /*0880*/  SYNCS.EXCH.64 URZ, [UR5+0x70], UR10 ;  /* 0x0000700a05ff75b2 */ /* 0x0024620008000100 */
[----:B------:R2:W1:Y:S02]  /*0890*/  SYNCS.EXCH.64 URZ, [UR5+0x78], UR10 ;  /* 0x0000780a05ff75b2 */ /* 0x0004640008000100 */
[----:B--2---:R-:W-:Y:S01]  /*08a0*/  NOP ;  /* 0x0000000000007918 */ /* 0x004fe20000000000 */
.L_x_11:
[----:B------:R-:W2:Y:S01]  /*08b0*/  SHFL.IDX PT, R2, R106, RZ, 0x1f ;  /* 0x00001fff6a027589 */ /* 0x000ea200000e0000 */
[----:B------:R-:W-:Y:S01]  /*08c0*/  NOP ;  /* 0x0000000000007918 */ /* 0x000fe20000000000 */
[----:B--2---:R-:W-:-:S13]  /*08d0*/  ISETP.NE.AND P0, PT, R2, 0x4, PT ;  /* 0x000000040200780c */ /* 0x004fda0003f05270 */
[----:B------:R-:W-:Y:S05]  /*08e0*/  @P0 BRA `(.L_x_12) ;  /* 0x00000000004c0947 */ /* 0x000fea0003800000 */
[----:B-1----:R-:W1:Y:S01]  /*08f0*/  S2UR UR5, SR_CgaCtaId ;  /* 0x00000000000579c3 */ /* 0x002e620000008800 */
[----:B------:R-:W-:Y:S01]  /*0900*/  UMOV UR9, 0x100 ;  /* 0x0000010000097882 */ /* 0x000fe20000000000 */
[----:B------:R-:W-:Y:S01]  /*0910*/  UMOV UR7, 0x400 ;  /* 0x0000040000077882 */ /* 0x000fe20000000000 */
[----:B------:R-:W-:Y:S01]  /*0920*/  USEL UR9, UR9, 0xe0, UP2 ;  /* 0x000000e009097887 */ /* 0x000fe20009000000 */
[----:B------:R-:W-:Y:S01]  /*0930*/  UMOV UR4, 0x1 ;  /* 0x0000000100047882 */ /* 0x000fe20000000000 */
[----:B------:R-:W-:Y:S01]  /*0940*/  ELECT P0, URZ, PT ;  /* 0x0000000000ff782f */ /* 0x000fe20003800000 */
[----:B------:R-:W-:-:S04]  /*0950*/  UIADD3 UR10, UPT, UPT, -UR4, 0x100000, URZ ;  /* 0x00100000040a7890 */ /* 0x000fc8000fffe1ff */
[----:B------:R-:W-:Y:S02]  /*0960*/  USHF.L.U32 UR11, UR10, 0xb, URZ ;  /* 0x0000000b0a0b7899 */ /* 0x000fe400080006ff */
[----:B------:R-:W-:Y:S02]  /*0970*/  USHF.L.U32 UR10, UR10, 0x1, URZ ;  /* 0x000000010a0a7899 */ /* 0x000fe400080006ff */
[----:B------:R-:W-:-:S04]  /*0980*/  UIADD3 UR12, UPT, UPT, -UR9, 0x100000, URZ ;  /* 0x00100000090c7890 */ /* 0x000fc8000fffe1ff */
[----:B------:R-:W-:Y:S02]  /*0990*/  USHF.L.U32 UR13, UR12, 0xb, URZ ;  /* 0x0000000b0c0d7899 */ /* 0x000fe400080006ff */
[----:B------:R-:W-:Y:S02]  /*09a0*/  USHF.L.U32 UR12, UR12, 0x1, URZ ;  /* 0x000000010c0c7899 */ /* 0x000fe400080006ff */
[----:B-1----:R-:W-:Y:S01]  /*09b0*/  ULEA UR5, UR5, UR7, 0x18 ;  /* 0x0000000705057291 */ /* 0x002fe2000f8ec0ff */
[----:B------:R-:W1:Y:S11]  /*09c0*/  FENCE.VIEW.ASYNC.S ;  /* 0x00000000000073c6 */ /* 0x000e760000000000 */
[----:B-1----:R2:W1:Y:S01]  /*09d0*/  SYNCS.EXCH.64 URZ, [UR5+0x80], UR10 ;  /* 0x0000800a05ff75b2 */ /* 0x0024620008000100 */
[----:B------:R2:W1:Y:S01]  /*09e0*/  SYNCS.EXCH.64 URZ, [UR5+0x90], UR12 ;  /* 0x0000900c05ff75b2 */ /* 0x0004620008000100 */
[----:B------:R2:W1:Y:S01]  /*09f0*/  SYNCS.EXCH.64 URZ, [UR5+0x88], UR10 ;  /* 0x0000880a05ff75b2 */ /* 0x0004620008000100 */
[----:B------:R2:W1:Y:S02]  /*0a00*/  SYNCS.EXCH.64 URZ, [UR5+0x98], UR12 ;  /* 0x0000980c05ff75b2 */ /* 0x0004640008000100 */
[----:B--2---:R-:W-:Y:S01]  /*0a10*/  NOP ;  /* 0x0000000000007918 */ /* 0x004fe20000000000 */
.L_x_12:
        /* <DEDUP_REMOVED lines=18> */
[----:B------:R2:W1:Y:S01]  /*0b40*/  SYNCS.EXCH.64 URZ, [UR7+0xc0], UR4 ;  /* 0x0000c00407ff75b2 */ /* 0x0004620008000100 */
[----:B------:R2:W1:Y:S01]  /*0b50*/  SYNCS.EXCH.64 URZ, [UR7+0xa8], UR10 ;  /* 0x0000a80a07ff75b2 */ /* 0x0004620008000100 */
[----:B------:R2:W1:Y:S01]  /*0b60*/  SYNCS.EXCH.64 URZ, [UR7+0xc8], UR4 ;  /* 0x0000c80407ff75b2 */ /* 0x0004620008000100 */
[----:B------:R2:W1:Y:S01]  /*0b70*/  SYNCS.EXCH.64 URZ, [UR7+0xb0], UR10 ;  /* 0x0000b00a07ff75b2 */ /* 0x0004620008000100 */
[----:B------:R2:W1:Y:S01]  /*0b80*/  SYNCS.EXCH.64 URZ, [UR7+0xd0], UR4 ;  /* 0x0000d00407ff75b2 */ /* 0x0004620008000100 */
[----:B------:R2:W1:Y:S01]  /*0b90*/  SYNCS.EXCH.64 URZ, [UR7+0xb8], UR10 ;  /* 0x0000b80a07ff75b2 */ /* 0x0004620008000100 */
[----:B------:R2:W1:Y:S02]  /*0ba0*/  SYNCS.EXCH.64 URZ, [UR7+0xd8], UR4 ;  /* 0x0000d80407ff75b2 */ /* 0x0004640008000100 */
[----:B--2---:R-:W-:Y:S01]  /*0bb0*/  NOP ;  /* 0x0000000000007918 */ /* 0x004fe20000000000 */
.L_x_13:
        /* <DEDUP_REMOVED lines=18> */
.L_x_14:
[----:B-1----:R-:W1:Y:S01]  /*0ce0*/  S2UR UR5, SR_CTAID.X ;  /* 0x00000000000579c3 */ /* 0x002e620000002500 */
[----:B------:R-:W-:-:S05]  /*0cf0*/  CS2R.32 R101, SR_CgaSize ;  /* 0x0000000000657805 */ /* 0x000fca0000008a00 */
[----:B------:R-:W-:-:S05]  /*0d00*/  IMAD R101, R101, -0xa0, RZ ;  /* 0xffffff6065657824 */ /* 0x000fca00078e02ff */
[----:B------:R-:W-:-:S14]  /*0d10*/  R2UR UR9, R101 ;  /* 0x00000000650972ca */ /* 0x000fdc00000e0000 */
[----:B------:R-:W2:Y:S01]  /*0d20*/  LDCU UR9, c[0x0][UR9+0x2b0] ;  /* 0x00005600090977ac */ /* 0x000ea20008000800 */
[----:B------:R-:W-:Y:S01]  /*0d30*/  NOP ;  /* 0x0000000000007918 */ /* 0x000fe20000000000 */
[----:B------:R-:W-:-:S05]  /*0d40*/  CS2R.32 R101, SR_CgaSize ;  /* 0x0000000000657805 */ /* 0x000fca0000008a00 */
[----:B------:R-:W-:-:S05]  /*0d50*/  IMAD R101, R101, -0xa0, RZ ;  /* 0xffffff6065657824 */ /* 0x000fca00078e02ff */
[----:B------:R-:W-:-:S14]  /*0d60*/  R2UR UR7, R101 ;  /* 0x00000000650772ca */ /* 0x000fdc00000e0000 */
[----:B------:R-:W3:Y:S01]  /*0d70*/  LDCU UR7, c[0x0][UR7+0x2b4] ;  /* 0x00005680070777ac */ /* 0x000ee20008000800 */
[----:B------:R-:W4:Y:S08]  /*0d80*/  S2UR UR4, SR_CTAID.Y ;  /* 0x00000000000479c3 */ /* 0x000f300000002600 */
[----:B------:R-:W3:Y:S01]  /*0d90*/  LDC R9, c[0x0][0xb24] ;  /* 0x0002c900ff097b82 */ /* 0x000ee20000000800 */
[----:B-1----:R-:W-:-:S02]  /*0da0*/  I2FP.F32.U32 R5, UR5 ;  /* 0x0000000500057c45 */ /* 0x002fc40008201000 */
[----:B------:R-:W-:-:S05]  /*0db0*/  CS2R.32 R3, SR_CgaSize ;  /* 0x0000000000037805 */ /* 0x000fca0000008a00 */
[----:B------:R-:W-:-:S06]  /*0dc0*/  IMAD R3, R3, -0xa0, RZ ;  /* 0xffffff6003037824 */ /* 0x000fcc00078e02ff */
[----:B------:R-:W1:Y:S01]  /*0dd0*/  LDC R3, c[0x0][R3+0x2a0] ;  /* 0x0000a80003037b82 */ /* 0x000e620000000800 */
[----:B------:R-:W-:Y:S01]  /*0de0*/  MOV R101, UR5 ;  /* 0x0000000500657c02 */ /* 0x000fe20008000f00 */
[----:B--2---:R-:W-:Y:S01]  /*0df0*/  FMUL R5, R5, UR9 ;  /* 0x0000000905057c20 */ /* 0x004fe20008400000 */
[----:B----4-:R-:W-:Y:S02]  /*0e00*/  I2FP.F32.U32 R4, UR4 ;  /* 0x0000000400047c45 */ /* 0x010fe40008201000 */
[----:B------:R-:W-:-:S05]  /*0e10*/  CS2R.32 R2, SR_CgaSize ;  /* 0x0000000000027805 */ /* 0x000fca0000008a00 */
[----:B------:R-:W-:-:S06]  /*0e20*/  IMAD R2, R2, -0xa0, RZ ;  /* 0xffffff6002027824 */ /* 0x000fcc00078e02ff */
[----:B------:R-:W2:Y:S01]  /*0e30*/  LDC R2, c[0x0][R2+0x2a4] ;  /* 0x0000a90002027b82 */ /* 0x000ea20000000800 */
[----:B------:R-:W4:Y:S01]  /*0e40*/  F2I.U32.TRUNC.NTZ R98, R5 ;  /* 0x0000000500627305 */ /* 0x000f22000020f000 */
[----:B------:R-:W-:Y:S01]  /*0e50*/  MOV R99, UR4 ;  /* 0x0000000400637c02 */ /* 0x000fe20008000f00 */
[----:B---3--:R-:W-:-:S05]  /*0e60*/  FMUL R4, R4, UR7 ;  /* 0x0000000704047c20 */ /* 0x008fca0008400000 */
[----:B------:R-:W-:Y:S01]  /*0e70*/  BAR.SYNC.DEFER_BLOCKING 0x0 ;  /* 0x0000000000007b1d */ /* 0x000fe20000010000 */
[----:B------:R-:W-:-:S05]  /*0e80*/  ISETP.GE.AND P0, PT, R9, 0x1, PT ;  /* 0x000000010900780c */ /* 0x000fca0003f06270 */
[----:B------:R-:W3:Y:S02]  /*0e90*/  F2I.U32.TRUNC.NTZ R91, R4 ;  /* 0x00000004005b7305 */ /* 0x000ee4000020f000 */
[----:B------:R-:W2:Y:S01]  /*0ea0*/  S2UR UR36, SR_CTAID.Z ;  /* 0x00000000002479c3 */ /* 0x000ea20000002700 */
[----:B----4-:R-:W-:-:S05]  /*0eb0*/  IADD3 R98, PT, PT, -R98, RZ, RZ ;  /* 0x000000ff62627210 */ /* 0x010fca0007ffe1ff */
[----:B-1----:R-:W-:Y:S01]  /*0ec0*/  IMAD R98, R3, R98, UR5 ;  /* 0x0000000503627e24 */ /* 0x002fe2000f8e0262 */
[----:B---3--:R-:W-:-:S05]  /*0ed0*/  IADD3 R91, PT, PT, -R91, RZ, RZ ;  /* 0x000000ff5b5b7210 */ /* 0x008fca0007ffe1ff */
[----:B--2---:R-:W-:Y:S01]  /*0ee0*/  IMAD R91, R2, R91, UR4 ;  /* 0x00000004025b7e24 */ /* 0x004fe2000f8e025b */
[----:B------:R-:W-:Y:S06]  /*0ef0*/  @!P0 BRA `(.L_x_15) ;  /* 0x0000000000b88947 */ /* 0x000fec0003800000 */
[----:B------:R-:W1:Y:S01]  /*0f00*/  LDC.64 R4, c[0x0][0xb18] ;  /* 0x0002c600ff047b82 */ /* 0x000e620000000a00 */
[----:B------:R-:W-:-:S07]  /*0f10*/  ISETP.NE.AND P0, PT, R9, 0x1, PT ;  /* 0x000000010900780c */ /* 0x000fce0003f05270 */
[----:B------:R-:W2:Y:S08]  /*0f20*/  LDC R10, c[0x0][0xb0c] ;  /* 0x0002c300ff0a7b82 */ /* 0x000eb00000000800 */
[----:B------:R-:W3:Y:S08]  /*0f30*/  LDC R11, c[0x0][0x370] ;  /* 0x0000dc00ff0b7b82 */ /* 0x000ef00000000800 */
[----:B------:R-:W4:Y:S01]  /*0f40*/  LDC R12, c[0x0][0x374] ;  /* 0x0000dd00ff0c7b82 */ /* 0x000f220000000800 */
[----:B-1----:R-:W-:-:S07]  /*0f50*/  ISETP.NE.AND P1, PT, R4, 0x1, PT ;  /* 0x000000010400780c */ /* 0x002fce0003f25270 */
[----:B------:R-:W3:Y:S01]  /*0f60*/  LDC.64 R6, c[0x0][0xb10] ;  /* 0x0002c400ff067b82 */ /* 0x000ee20000000a00 */
[----:B--2---:R-:W-:-:S07]  /*0f70*/  ISETP.NE.AND P2, PT, R10, 0x1, PT ;  /* 0x000000010a00780c */ /* 0x004fce0003f45270 */
[----:B------:R-:W1:Y:S08]  /*0f80*/  LDC R8, c[0x0][0xb20] ;  /* 0x0002c800ff087b82 */ /* 0x000e700000000800 */
[----:B------:R-:W2:Y:S01]  /*0f90*/  LDC.64 R2, c[0x0][0xb28] ;  /* 0x0002ca00ff027b82 */ /* 0x000ea20000000a00 */
[----:B----4-:R-:W-:-:S04]  /*0fa0*/  IMAD.HI.U32 R13, R12, R5, RZ ;  /* 0x000000050c0d7227 */ /* 0x010fc800078e00ff */
[----:B------:R-:W-:-:S04]  /*0fb0*/  IMAD.HI.U32 R5, R99, R5, RZ ;  /* 0x0000000563057227 */ /* 0x000fc800078e00ff */
[----:B---3--:R-:W-:-:S04]  /*0fc0*/  IMAD.HI.U32 R14, R11, R6, RZ ;  /* 0x000000060b0e7227 */ /* 0x008fc800078e00ff */
[----:B------:R-:W-:Y:S01]  /*0fd0*/  IMAD.HI.U32 R16, R101, R6, RZ ;  /* 0x0000000665107227 */ /* 0x000fe200078e00ff */
[-C--:B------:R-:W-:Y:S02]  /*0fe0*/  @P2 SHF.R.U32.HI R11, RZ, R7.reuse, R14 ;  /* 0x00000007ff0b2219 */ /* 0x080fe4000001160e */
[-C--:B-1----:R-:W-:Y:S02]  /*0ff0*/  @P1 SHF.R.U32.HI R12, RZ, R8.reuse, R13 ;  /* 0x00000008ff0c1219 */ /* 0x082fe4000001160d */
[----:B------:R-:W-:Y:S02]  /*1000*/  SHF.R.U32.HI R8, RZ, R8, R5 ;  /* 0x00000008ff087219 */ /* 0x000fe40000011605 */
[----:B------:R-:W-:Y:S02]  /*1010*/  SHF.R.U32.HI R16, RZ, R7, R16 ;  /* 0x00000007ff107219 */ /* 0x000fe40000011610 */
[----:B------:R-:W-:Y:S01]  /*1020*/  SEL R5, R99, R8, !P1 ;  /* 0x0000000863057207 */ /* 0x000fe20004800000 */
[----:B--2---:R-:W-:Y:S01]  /*1030*/  IMAD.HI.U32 R14, R12, R2, RZ ;  /* 0x000000020c0e7227 */ /* 0x004fe200078e00ff */
[----:B------:R-:W-:-:S03]  /*1040*/  SEL R7, R101, R16, !P2 ;  /* 0x0000001065077207 */ /* 0x000fc60005000000 */
[----:B------:R-:W-:Y:S01]  /*1050*/  IMAD.HI.U32 R6, R11, R2, RZ ;  /* 0x000000020b067227 */ /* 0x000fe200078e00ff */
[----:B------:R-:W-:-:S04]  /*1060*/  @P0 SHF.R.U32.HI R12, RZ, R3, R14 ;  /* 0x00000003ff0c0219 */ /* 0x000fc8000001160e */
[----:B------:R-:W-:Y:S01]  /*1070*/  @P0 SHF.R.U32.HI R11, RZ, R3, R6 ;  /* 0x00000003ff0b0219 */ /* 0x000fe20000011606 */
[----:B------:R-:W-:-:S04]  /*1080*/  IMAD R12, R12, R9, RZ ;  /* 0x000000090c0c7224 */ /* 0x000fc800078e02ff */
[----:B------:R-:W-:Y:S01]  /*1090*/  IMAD R6, R11, R9, RZ ;  /* 0x000000090b067224 */ /* 0x000fe200078e02ff */
[----:B------:R-:W-:-:S04]  /*10a0*/  ISETP.GE.AND P1, PT, R5, R12, PT ;  /* 0x0000000c0500720c */ /* 0x000fc80003f26270 */
[----:B------:R-:W-:Y:S01]  /*10b0*/  ISETP.GE.OR P1, PT, R7, R6, P1 ;  /* 0x000000060700720c */ /* 0x000fe20000f26670 */
[----:B------:R-:W-:-:S05]  /*10c0*/  IMAD.HI.U32 R6, R5, R2, RZ ;  /* 0x0000000205067227 */ /* 0x000fca00078e00ff */
[----:B------:R-:W-:-:S04]  /*10d0*/  SHF.R.U32.HI R6, RZ, R3, R6 ;  /* 0x00000003ff067219 */ /* 0x000fc80000011606 */
[----:B------:R-:W-:-:S03]  /*10e0*/  SEL R6, R5, R6, !P0 ;  /* 0x0000000605067207 */ /* 0x000fc60004000000 */
[----:B------:R-:W-:Y:S01]  /*10f0*/  @!P1 IMAD.HI.U32 R8, R7, R2, RZ ;  /* 0x0000000207089227 */ /* 0x000fe200078e00ff */
[----:B------:R-:W-:-:S04]  /*1100*/  IADD3 R2, PT, PT, -R6, RZ, RZ ;  /* 0x000000ff06027210 */ /* 0x000fc80007ffe1ff */
[----:B------:R-:W-:Y:S01]  /*1110*/  @!P1 SHF.R.U32.HI R8, RZ, R3, R8 ;  /* 0x00000003ff089219 */ /* 0x000fe20000011608 */
[----:B------:R-:W-:-:S03]  /*1120*/  IMAD R2, R9, R2, R5 ;  /* 0x0000000209027224 */ /* 0x000fc600078e0205 */
[----:B------:R-:W-:Y:S02]  /*1130*/  @!P1 SEL R3, R7, R8, !P0 ;  /* 0x0000000807039207 */ /* 0x000fe40004000000 */
[----:B------:R-:W-:-:S03]  /*1140*/  IADD3 R8, PT, PT, -R5, RZ, RZ ;  /* 0x000000ff05087210 */ /* 0x000fc60007ffe1ff */
[--C-:B------:R-:W-:Y:S02]  /*1150*/  @!P1 IMAD.IADD R6, R6, 0x1, -R3.reuse ;  /* 0x0000000106069824 */ /* 0x100fe400078e0a03 */
[----:B------:R-:W-:Y:S01]  /*1160*/  @!P1 IMAD R3, R2, R11, R3 ;  /* 0x0000000b02039224 */ /* 0x000fe200078e0203 */
[----:B------:R-:W-:Y:S01]  /*1170*/  IADD3 R2, PT, PT, -R7, RZ, RZ ;  /* 0x000000ff07027210 */ /* 0x000fe20007ffe1ff */
[----:B------:R-:W-:Y:S02]  /*1180*/  @!P1 IMAD R5, R6, R9, R7 ;  /* 0x0000000906059224 */ /* 0x000fe400078e0207 */
[----:B------:R-:W-:Y:S02]  /*1190*/  IMAD R8, R4, R8, R99 ;  /* 0x0000000804087224 */ /* 0x000fe400078e0263 */
[----:B------:R-:W-:Y:S02]  /*11a0*/  @!P1 IMAD.MOV.U32 R7, RZ, RZ, R3 ;  /* 0x000000ffff079224 */ /* 0x000fe400078e0003 */
[----:B------:R-:W-:-:S02]  /*11b0*/  IMAD R2, R10, R2, R101 ;  /* 0x000000020a027224 */ /* 0x000fc400078e0265 */
[----:B------:R-:W-:Y:S02]  /*11c0*/  IMAD R99, R5, R4, R8 ;  /* 0x0000000405637224 */ /* 0x000fe400078e0208 */
[----:B------:R-:W-:Y:S02]  /*11d0*/  IMAD R101, R7, R10, R2 ;  /* 0x0000000a07657224 */ /* 0x000fe400078e0202 */
.L_x_15:
[----:B------:R-:W1:Y:S01]  /*11e0*/  LDCU UR4, c[0x0][0xb30] ;  /* 0x00016600ff0477ac */ /* 0x000e620008000800 */
[----:B------:R-:W2:Y:S08]  /*11f0*/  S2UR UR37, SR_CgaCtaId ;  /* 0x00000000002579c3 */ /* 0x000eb00000008800 */
[----:B------:R-:W3:Y:S01]  /*1200*/  LDC R22, c[0x0][0xb24] ;  /* 0x0002c900ff167b82 */ /* 0x000ee20000000800 */
[----:B-1----:R-:W-:-:S09]  /*1210*/  UISETP.NE.AND UP1, UPT, UR4, 0x1, UPT ;  /* 0x000000010400788c */ /* 0x002fd2000bf25270 */
[----:B--2---:R-:W-:Y:S05]  /*1220*/  BRA.U UP1, `(.L_x_16) ;  /* 0x0000000101407547 */ /* 0x004fea000b800000 */
[----:B------:R-:W1:Y:S08]  /*1230*/  LDC.64 R4, c[0x0][0xb10] ;  /* 0x0002c400ff047b82 */ /* 0x000e700000000a00 */
[----:B------:R-:W2:Y:S08]  /*1240*/  LDC.64 R2, c[0x0][0xb18] ;  /* 0x0002c600ff027b82 */ /* 0x000eb00000000a00 */
[----:B------:R-:W4:Y:S08]  /*1250*/  LDC R6, c[0x0][0xb20] ;  /* 0x0002c800ff067b82 */ /* 0x000f300000000800 */
[----:B------:R-:W3:Y:S01]  /*1260*/  LDC R8, c[0x0][0xb0c] ;  /* 0x0002c300ff087b82 */ /* 0x000ee20000000800 */
[----:B-1----:R-:W-:-:S05]  /*1270*/  IMAD.HI.U32 R4, R101, R4, RZ ;  /* 0x0000000465047227 */ /* 0x002fca00078e00ff */
[----:B------:R-:W-:Y:S01]  /*1280*/  SHF.R.U32.HI R4, RZ, R5, R4 ;  /* 0x00000005ff047219 */ /* 0x000fe20000011604 */
[----:B--2---:R-:W-:Y:S01]  /*1290*/  IMAD.HI.U32 R3, R99, R3, RZ ;  /* 0x0000000363037227 */ /* 0x004fe200078e00ff */
[----:B------:R-:W-:-:S04]  /*12a0*/  ISETP.NE.AND P0, PT, R2, 0x1, PT ;  /* 0x000000010200780c */ /* 0x000fc80003f05270 */
[----:B----4-:R-:W-:-:S04]  /*12b0*/  SHF.R.U32.HI R6, RZ, R6, R3 ;  /* 0x00000006ff067219 */ /* 0x010fc80000011603 */
[----:B------:R-:W-:Y:S02]  /*12c0*/  SEL R3, R99, R6, !P0 ;  /* 0x0000000663037207 */ /* 0x000fe40004000000 */
[----:B---3--:R-:W-:-:S04]  /*12d0*/  ISETP.NE.AND P1, PT, R8, 0x1, PT ;  /* 0x000000010800780c */ /* 0x008fc80003f25270 */
[----:B------:R-:W-:-:S05]  /*12e0*/  SEL R4, R101, R4, !P1 ;  /* 0x0000000465047207 */ /* 0x000fca0004800000 */
[----:B------:R-:W-:Y:S02]  /*12f0*/  IMAD.IADD R5, R3, 0x1, -R4 ;  /* 0x0000000103057824 */ /* 0x000fe400078e0a04 */
[----:B------:R-:W-:Y:S02]  /*1300*/  IMAD.IADD R3, R4, 0x1, -R3 ;  /* 0x0000000104037824 */ /* 0x000fe400078e0a03 */
[----:B------:R-:W-:Y:S02]  /*1310*/  IMAD R101, R5, R8, R101 ;  /* 0x0000000805657224 */ /* 0x000fe400078e0265 */
[----:B------:R-:W-:-:S07]  /*1320*/  IMAD R99, R3, R2, R99 ;  /* 0x0000000203637224 */ /* 0x000fce00078e0263 */
.L_x_16:
[----:B------:R-:W-:Y:S01]  /*1330*/  BAR.SYNC.DEFER_BLOCKING 0x0 ;  /* 0x0000000000007b1d */ /* 0x000fe20000010000 */
[----:B------:R-:W-:Y:S01]  /*1340*/  UISETP.NE.AND UP1, UPT, UR8, 0x2, UPT ;  /* 0x000000020800788c */ /* 0x000fe2000bf25270 */
[----:B------:R-:W-:Y:S02]  /*1350*/  ISETP.NE.OR P5, PT, R0, 0x2, !P5 ;  /* 0x000000020000780c */ /* 0x000fe40006fa5670 */
[----:B------:R-:W-:-:S06]  /*1360*/  LOP3.LUT R2, R111, 0x1f, RZ, 0xc0, !PT ;  /* 0x0000001f6f027812 */ /* 0x000fcc00078ec0ff */
[----:B------:R-:W-:Y:S05]  /*1370*/  BRA.U UP1, `(.L_x_17) ;  /* 0x0000001101fc7547 */ /* 0x000fea000b800000 */
[----:B------:R-:W1:Y:S01]  /*1380*/  LDCU UR15, c[0x0][0x38c] ;  /* 0x00007180ff0f77ac */ /* 0x000e620008000800 */
[----:B------:R-:W2:Y:S01]  /*1390*/  LDC R9, c[0x0][0x370] ;  /* 0x0000dc00ff097b82 */ /* 0x000ea20000000800 */
[----:B------:R-:W-:Y:S01]  /*13a0*/  PLOP3.LUT P1, PT, PT, PT, UP2, 0x80, 0x8 ;  /* 0x000000000008781c */ /* 0x000fe20003f2f028 */
[----:B------:R-:W-:Y:S01]  /*13b0*/  IMAD.MOV.U32 R15, RZ, RZ, 0x1 ;  /* 0x00000001ff0f7424 */ /* 0x000fe200078e00ff */
[----:B------:R-:W-:Y:S01]  /*13c0*/  ISETP.EQ.OR P4, PT, R2, RZ, P5 ;  /* 0x000000ff0200720c */ /* 0x000fe20002f82670 */
[----:B------:R-:W-:Y:S01]  /*13d0*/  IMAD.MOV.U32 R14, RZ, RZ, RZ ;  /* 0x000000ffff0e7224 */ /* 0x000fe200078e00ff */
[----:B------:R-:W-:Y:S02]  /*13e0*/  PLOP3.LUT P1, PT, P1, PT, PT, 0x8, 0x80 ;  /* 0x000000000080781c */ /* 0x000fe40000f2e170 */
[----:B------:R-:W-:Y:S01]  /*13f0*/  CS2R R12, SRZ ;  /* 0x00000000000c7805 */ /* 0x000fe2000001ff00 */
[----:B------:R-:W-:Y:S01]  /*1400*/  IMAD.MOV.U32 R10, RZ, RZ, 0x1 ;  /* 0x00000001ff0a7424 */ /* 0x000fe200078e00ff */
[----:B------:R-:W4:Y:S01]  /*1410*/  LDC R0, c[0x0][0x374] ;  /* 0x0000dd00ff007b82 */ /* 0x000f220000000800 */
[----:B------:R-:W2:Y:S01]  /*1420*/  LDCU.64 UR30, c[0x0][0x348] ;  /* 0x00006900ff1e77ac */ /* 0x000ea20008000a00 */
[----:B------:R-:W-:Y:S01]  /*1430*/  UMOV UR13, URZ ;  /* 0x000000ff000d7c82 */ /* 0x000fe20008000000 */
[----:B-1----:R-:W-:-:S04]  /*1440*/  UIADD3 UR5, UPT, UPT, UR15, 0xff, URZ ;  /* 0x000000ff0f057890 */ /* 0x002fc8000fffe0ff */
[----:B------:R-:W-:-:S04]  /*1450*/  USHF.R.S32.HI UR4, URZ, 0x1f, UR5 ;  /* 0x0000001fff047899 */ /* 0x000fc80008011405 */
[----:B------:R-:W-:-:S04]  /*1460*/  ULEA.HI UR4, UR4, UR5, URZ, 0x8 ;  /* 0x0000000504047291 */ /* 0x000fc8000f8f40ff */
[----:B------:R-:W-:Y:S02]  /*1470*/  USHF.R.S32.HI UR22, URZ, 0x8, UR4 ;  /* 0x00000008ff167899 */ /* 0x000fe40008011404 */
[----:B------:R-:W-:Y:S02]  /*1480*/  UIADD3 UR4, UPT, UPT, UR15, -0x1, URZ ;  /* 0xffffffff0f047890 */ /* 0x000fe4000fffe0ff */
[----:B------:R-:W-:Y:S02]  /*1490*/  UISETP.LT.U32.AND UP0, UPT, UR22, 0x6, UPT ;  /* 0x000000061600788c */ /* 0x000fe4000bf01070 */
[----:B------:R-:W-:Y:S02]  /*14a0*/  UISETP.GE.U32.AND UP1, UPT, UR4, -0x1ff, UPT ;  /* 0xfffffe010400788c */ /* 0x000fe4000bf26070 */
[----:B------:R-:W-:Y:S02]  /*14b0*/  USEL UR21, UR22, 0x6, UP0 ;  /* 0x0000000616157887 */ /* 0x000fe40008000000 */
[----:B------:R-:W-:-:S02]  /*14c0*/  UIADD3 UR15, UPT, UPT, UR15, 0x1fe, URZ ;  /* 0x000001fe0f0f7890 */ /* 0x000fc4000fffe0ff */
[----:B------:R-:W-:Y:S02]  /*14d0*/  UIADD3 UR7, UPT, UPT, UR21, -0x1, URZ ;  /* 0xffffffff15077890 */ /* 0x000fe4000fffe0ff */
[----:B------:R-:W-:-:S03]  /*14e0*/  UIADD3 UR14, UPT, UPT, UR22, -UR21, URZ ;  /* 0x80000015160e7290 */ /* 0x000fc6000fffe0ff */
[----:B------:R-:W-:-:S04]  /*14f0*/  @UP1 UIADD3 UR7, UPT, UPT, UR21, URZ, URZ ;  /* 0x000000ff15071290 */ /* 0x000fc8000fffe0ff */
[----:B--2---:R-:W-:-:S12]  /*1500*/  UIADD3 UR7, UPT, UPT, UR7, 0x1, URZ ;  /* 0x0000000107077890 */ /* 0x004fd8000fffe0ff */
.L_x_35:
[----:B------:R-:W-:Y:S01]  /*1510*/  UISETP.NE.AND UP0, UPT, UR37, URZ, UPT ;  /* 0x000000ff2500728c */ /* 0x000fe2000bf05270 */
[----:B------:R-:W1:Y:S08]  /*1520*/  S2UR UR37, SR_CgaCtaId ;  /* 0x00000000002579c3 */ /* 0x000e700000008800 */
[----:B------:R-:W-:Y:S05]  /*1530*/  BRA.U UP0, `(.L_x_18) ;  /* 0x0000000100347547 */ /* 0x000fea000b800000 */
[----:B------:R-:W2:Y:S01]  /*1540*/  S2R R2, SR_CgaCtaId ;  /* 0x0000000000027919 */ /* 0x000ea20000008800 */
[----:B------:R-:W-:-:S04]  /*1550*/  MOV R3, 0x400 ;  /* 0x0000040000037802 */ /* 0x000fc80000000f00 */
[----:B--2---:R-:W-:Y:S02]  /*1560*/  LEA R3, R2, R3, 0x18 ;  /* 0x0000000302037211 */ /* 0x004fe400078ec0ff */
[----:B------:R-:W-:-:S03]  /*1570*/  SHF.L.U32 R2, R10, 0x1f, RZ ;  /* 0x0000001f0a027819 */ /* 0x000fc600000006ff */
[----:B------:R-:W-:-:S04]  /*1580*/  IMAD R3, R12, 0x8, R3 ;  /* 0x000000080c037824 */ /* 0x000fc800078e0203 */
[----:B------:R-:W2:Y:S02]  /*1590*/  SYNCS.PHASECHK.TRANS64.TRYWAIT P0, [R3+URZ+0xf0], R2 ;  /* 0x0000f002030075a7 */ /* 0x000ea400080011ff */
[----:B--2---:R-:W-:Y:S05]  /*15a0*/  @!P0 BRA `(.L_x_19) ;  /* 0x0000005800348947 */ /* 0x004fea0003800000 */
.L_x_96:
[----:B------:R-:W-:Y:S01]  /*15b0*/  VIADD R12, R12, 0x1 ;  /* 0x000000010c0c7836 */ /* 0x000fe20000000000 */
[----:B------:R2:W-:Y:S04]  /*15c0*/  SYNCS.ARRIVE.TRANS64.A1T0 RZ, [R3+URZ+0xe0], RZ ;  /* 0x0000e0ff03ff79a7 */ /* 0x0005e800081000ff */
[----:B------:R-:W-:-:S04]  /*15d0*/  ISETP.NE.AND P0, PT, R12, 0x2, PT ;  /* 0x000000020c00780c */ /* 0x000fc80003f05270 */
[----:B------:R-:W-:Y:S02]  /*15e0*/  SEL R12, R12, RZ, P0 ;  /* 0x000000ff0c0c7207 */ /* 0x000fe40000000000 */
[----:B--2---:R-:W-:-:S04]  /*15f0*/  SEL R3, RZ, 0x1, P0 ;  /* 0x00000001ff037807 */ /* 0x004fc80000000000 */
[----:B------:R-:W-:-:S07]  /*1600*/  LOP3.LUT R10, R10, R3, RZ, 0x3c, !PT ;  /* 0x000000030a0a7212 */ /* 0x000fce00078e3cff */
.L_x_18:
[----:B------:R-:W-:Y:S01]  /*1610*/  UMOV UR4, 0x400 ;  /* 0x0000040000047882 */ /* 0x000fe20000000000 */
[----:B------:R-:W-:Y:S01]  /*1620*/  SHF.L.U32 R2, R15, 0x1f, RZ ;  /* 0x0000001f0f027819 */ /* 0x000fe200000006ff */
[----:B-1----:R-:W-:Y:S01]  /*1630*/  ULEA UR4, UR37, UR4, 0x18 ;  /* 0x0000000425047291 */ /* 0x002fe2000f8ec0ff */
[----:B------:R-:W-:Y:S01]  /*1640*/  R2UR UR35, R101 ;  /* 0x00000000652372ca */ /* 0x000fe200000e0000 */
[----:B------:R-:W-:Y:S01]  /*1650*/  UISETP.GE.U32.AND UP0, UPT, UR15, 0x1ff, UPT ;  /* 0x000001ff0f00788c */ /* 0x000fe2000bf06070 */
[----:B------:R-:W-:Y:S01]  /*1660*/  R2UR UR19, R99 ;  /* 0x00000000631372ca */ /* 0x000fe200000e0000 */
[----:B------:R-:W-:Y:S01]  /*1670*/  ULEA UR5, UR13, UR4, 0x3 ;  /* 0x000000040d057291 */ /* 0x000fe2000f8e18ff */
[----:B------:R-:W-:-:S08]  /*1680*/  UMOV UR23, URZ ;  /* 0x000000ff00177c82 */ /* 0x000fd00008000000 */
[----:B------:R1:W2:Y:S01]  /*1690*/  SYNCS.PHASECHK.TRANS64.TRYWAIT P0, [UR5+0x30], R2 ;  /* 0x00003002ff0075a7 */ /* 0x0002a20008001105 */
[----:B------:R-:W-:Y:S02]  /*16a0*/  USHF.L.U32 UR35, UR35, 0x6, URZ ;  /* 0x0000000623237899 */ /* 0x000fe400080006ff */
[----:B------:R-:W-:Y:S01]  /*16b0*/  UIMAD UR19, UR19, 0x50, URZ ;  /* 0x00000050131378a4 */ /* 0x000fe2000f8e02ff */
[----:B------:R-:W-:Y:S11]  /*16c0*/  BRA.U !UP0, `(.L_x_20) ;  /* 0x0000000108d87547 */ /* 0x000ff6000b800000 */
[----:B------:R-:W-:Y:S01]  /*16d0*/  UMOV UR29, URZ ;  /* 0x000000ff001d7c82 */ /* 0x000fe20008000000 */
[----:B------:R-:W-:-:S05]  /*16e0*/  UMOV UR6, UR13 ;  /* 0x0000000d00067c82 */ /* 0x000fca0008000000 */
.L_x_25:
[----:B--2---:R-:W-:Y:S01]  /*16f0*/  @!P5 MOV R3, 0x9000 ;  /* 0x000090000003d802 */ /* 0x004fe20000000f00 */
[----:B-1----:R-:W-:Y:S01]  /*1700*/  ULEA UR33, UR6, UR4, 0x3 ;  /* 0x0000000406217291 */ /* 0x002fe2000f8e18ff */
[----:B--2---:R-:W-:Y:S11]  /*1710*/  @P0 BRA `(.L_x_21) ;  /* 0x00000000000c0947 */ /* 0x004ff60003800000 */
[----:B------:R-:W-:Y:S04]  /*1720*/  SHF.L.U32 R5, R15, 0x1f, RZ ;  /* 0x0000001f0f057819 */ /* 0x000fe800000006ff */
[----:B------:R-:W2:Y:S02]  /*1730*/  SYNCS.PHASECHK.TRANS64.TRYWAIT P0, [UR33+0x30], R5 ;  /* 0x00003005ff0075a7 */ /* 0x000ea40008001121 */
[----:B--2---:R-:W-:Y:S05]  /*1740*/  @!P0 BRA `(.L_x_22) ;  /* 0x0000005400e08947 */ /* 0x004fea0003800000 */
.L_x_21:
[----:B------:R2:W-:Y:S01]  /*1750*/  @!P5 SYNCS.ARRIVE.TRANS64 RZ, [UR33], R3 ;  /* 0x00000003ffffd9a7 */ /* 0x0005e20008000021 */
[----:B------:R-:W-:Y:S04]  /*1760*/  BSSY.RECONVERGENT B0, `(.L_x_23) ;  /* 0x0000003000007945 */ /* 0x000fe80003800200 */
[----:B------:R-:W-:Y:S05]  /*1770*/  @P4 BRA `(.L_x_24) ;  /* 0x0000000000044947 */ /* 0x000fea0003800000 */
[----:B------:R-:W-:Y:S05]  /*1780*/  BPT.TRAP 0x1 ;  /* 0x000000040000795c */ /* 0x000fea0000300000 */
.L_x_24:
[----:B------:R-:W-:Y:S05]  /*1790*/  BSYNC.RECONVERGENT B0 ;  /* 0x0000000000007941 */ /* 0x000fea0003800200 */
.L_x_23:
[----:B------:R-:W-:Y:S02]  /*17a0*/  UIADD3 UR13, UPT, UPT, UR6, 0x1, URZ ;  /* 0x00000001060d7890 */ /* 0x000fe4000fffe0ff */
[----:B------:R-:W-:Y:S02]  /*17b0*/  UIADD3 UR42, UP1, UPT, UR30, 0x80, URZ ;  /* 0x000000801e2a7890 */ /* 0x000fe4000ff3e0ff */
[----:B------:R-:W-:Y:S02]  /*17c0*/  UISETP.NE.AND UP0, UPT, UR13, 0x6, UPT ;  /* 0x000000060d00788c */ /* 0x000fe4000bf05270 */
[----:B------:R-:W-:Y:S02]  /*17d0*/  ULEA UR24, UR6, UR4, 0xe ;  /* 0x0000000406187291 */ /* 0x000fe4000f8e70ff */
[----:B------:R-:W-:Y:S02]  /*17e0*/  USEL UR9, URZ, 0x1, UP0 ;  /* 0x00000001ff097887 */ /* 0x000fe40008000000 */
[----:B------:R-:W-:Y:S02]  /*17f0*/  USEL UR13, UR13, URZ, UP0 ;  /* 0x000000ff0d0d7287 */ /* 0x000fe40008000000 */
[----:B------:R-:W-:Y:S02]  /*1800*/  USHF.L.U32 UR34, UR29, 0x8, URZ ;  /* 0x000000081d227899 */ /* 0x000fe400080006ff */
[----:B------:R-:W-:Y:S01]  /*1810*/  ULEA UR8, UR13, UR4, 0x3 ;  /* 0x000000040d087291 */ /* 0x000fe2000f8e18ff */
[----:B------:R-:W-:Y:S01]  /*1820*/  LOP3.LUT R15, R15, UR9, RZ, 0x3c, !PT ;  /* 0x000000090f0f7c12 */ /* 0x000fe2000f8e3cff */
[----:B------:R-:W-:Y:S02]  /*1830*/  UIADD3.X UR43, UPT, UPT, URZ, UR31, URZ, UP1, !UPT ;  /* 0x0000001fff2b7290 */ /* 0x000fe40008ffe4ff */
[----:B------:R-:W-:Y:S01]  /*1840*/  UIADD3 UR32, UPT, UPT, UR24, 0x2a00, URZ ;  /* 0x00002a0018207890 */ /* 0x000fe2000fffe0ff */
[----:B-1----:R-:W-:Y:S01]  /*1850*/  SHF.L.U32 R2, R15, 0x1f, RZ ;  /* 0x0000001f0f027819 */ /* 0x002fe200000006ff */
[----:B------:R-:W-:Y:S01]  /*1860*/  UIADD3 UR26, UPT, UPT, UR34, 0x80, URZ ;  /* 0x00000080221a7890 */ /* 0x000fe2000fffe0ff */
[----:B------:R-:W-:Y:S02]  /*1870*/  UMOV UR40, 0x0 ;  /* 0x0000000000287882 */ /* 0x000fe40000000000 */
[----:B------:R1:W1:Y:S01]  /*1880*/  SYNCS.PHASECHK.TRANS64.TRYWAIT P0, [UR8+0x30], R2 ;  /* 0x00003002ff0075a7 */ /* 0x0002620008001108 */
[----:B------:R-:W-:Y:S01]  /*1890*/  UMOV UR41, 0x10000000 ;  /* 0x1000000000297882 */ /* 0x000fe20000000000 */
[----:B------:R-:W-:Y:S02]  /*18a0*/  UIADD3 UR24, UPT, UPT, UR24, 0x4a00, URZ ;  /* 0x00004a0018187890 */ /* 0x000fe4000fffe0ff */
[----:B------:R1:W-:Y:S01]  /*18b0*/  UTMALDG.3D [UR32], [UR42], desc[UR40] ;  /* 0x000028202a0075b4 */ /* 0x0003e20008011000 */
[----:B------:R-:W-:Y:S02]  /*18c0*/  UIADD3 UR38, UP0, UPT, UR30, 0x180, URZ ;  /* 0x000001801e267890 */ /* 0x000fe4000ff1e0ff */
[----:B------:R-:W-:Y:S01]  /*18d0*/  UIMAD UR5, UR6, 0x5000, UR4 ;  /* 0x00005000060578a4 */ /* 0x000fe2000f8e0204 */
[----:B------:R-:W-:Y:S01]  /*18e0*/  UMOV UR25, UR33 ;  /* 0x0000002100197c82 */ /* 0x000fe20008000000 */
[----:B------:R-:W-:Y:S01]  /*18f0*/  UMOV UR27, UR35 ;  /* 0x00000023001b7c82 */ /* 0x000fe20008000000 */
[----:B------:R-:W-:Y:S01]  /*1900*/  UMOV UR28, UR36 ;  /* 0x00000024001c7c82 */ /* 0x000fe20008000000 */
[----:B------:R-:W-:Y:S01]  /*1910*/  UIADD3.X UR39, UPT, UPT, URZ, UR31, URZ, UP0, !UPT ;  /* 0x0000001fff277290 */ /* 0x000fe200087fe4ff */
[----:B------:R1:W-:Y:S01]  /*1920*/  UTMALDG.3D [UR24], [UR42], desc[UR40] ;  /* 0x000028182a0075b4 */ /* 0x0003e20008011000 */
[----:B------:R-:W-:Y:S01]  /*1930*/  UIADD3 UR16, UPT, UPT, UR5, 0x1aa00, URZ ;  /* 0x0001aa0005107890 */ /* 0x000fe2000fffe0ff */
[----:B------:R-:W-:Y:S01]  /*1940*/  UMOV UR17, UR33 ;  /* 0x0000002100117c82 */ /* 0x000fe20008000000 */
[----:B------:R-:W-:Y:S01]  /*1950*/  UMOV UR20, UR36 ;  /* 0x0000002400147c82 */ /* 0x000fe20008000000 */
[----:B------:R-:W-:Y:S01]  /*1960*/  UMOV UR18, UR34 ;  /* 0x0000002200127c82 */ /* 0x000fe20008000000 */
[----:B------:R-:W-:Y:S01]  /*1970*/  UIADD3 UR8, UPT, UPT, UR5, 0x1d200, URZ ;  /* 0x0001d20005087890 */ /* 0x000fe2000fffe0ff */
[----:B------:R-:W-:Y:S01]  /*1980*/  UMOV UR11, UR19 ;  /* 0x00000013000b7c82 */ /* 0x000fe20008000000 */
[----:B------:R-:W-:Y:S03]  /*1990*/  UMOV UR12, UR36 ;  /* 0x00000024000c7c82 */ /* 0x000fe60008000000 */
[----:B------:R1:W-:Y:S01]  /*19a0*/  UTMALDG.3D [UR16], [UR38], desc[UR40] ;  /* 0x00002810260075b4 */ /* 0x0003e20008011000 */
[----:B------:R-:W-:Y:S01]  /*19b0*/  UIADD3 UR29, UPT, UPT, UR29, 0x1, URZ ;  /* 0x000000011d1d7890 */ /* 0x000fe2000fffe0ff */
[----:B------:R-:W-:Y:S01]  /*19c0*/  UMOV UR9, UR33 ;  /* 0x0000002100097c82 */ /* 0x000fe20008000000 */
[----:B------:R-:W-:Y:S02]  /*19d0*/  UMOV UR10, UR26 ;  /* 0x0000001a000a7c82 */ /* 0x000fe40008000000 */
[----:B------:R-:W-:Y:S01]  /*19e0*/  UISETP.NE.AND UP0, UPT, UR29, UR7, UPT ;  /* 0x000000071d00728c */ /* 0x000fe2000bf05270 */
[----:B------:R-:W-:Y:S01]  /*19f0*/  UMOV UR23, UR7 ;  /* 0x0000000700177c82 */ /* 0x000fe20008000000 */
[----:B------:R1:W-:Y:S01]  /*1a00*/  UTMALDG.3D [UR8], [UR38], desc[UR40] ;  /* 0x00002808260075b4 */ /* 0x0003e20008011000 */
[----:B------:R-:W-:Y:S06]  /*1a10*/  UMOV UR6, UR13 ;  /* 0x0000000d00067c82 */ /* 0x000fec0008000000 */
[----:B------:R-:W-:Y:S05]  /*1a20*/  BRA.U UP0, `(.L_x_25) ;  /* 0xfffffffd00307547 */ /* 0x000fea000b83ffff */
.L_x_20:
[----:B------:R-:W-:Y:S01]  /*1a30*/  ULEA UR5, UR13, UR4, 0x3 ;  /* 0x000000040d057291 */ /* 0x000fe2000f8e18ff */
[----:B-1----:R-:W-:Y:S01]  /*1a40*/  SHF.L.U32 R2, R15, 0x1f, RZ ;  /* 0x0000001f0f027819 */ /* 0x002fe200000006ff */
[----:B------:R-:W-:Y:S01]  /*1a50*/  @!P1 SYNCS.ARRIVE.TRANS64.A1T0 RZ, [UR4+0x78], RZ ;  /* 0x000078ffffff99a7 */ /* 0x000fe20008100004 */
[----:B------:R-:W-:-:S06]  /*1a60*/  UISETP.GT.AND UP0, UPT, UR22, UR21, UPT ;  /* 0x000000151600728c */ /* 0x000fcc000bf04270 */
[----:B--2---:R1:W2:Y:S03]  /*1a70*/  SYNCS.PHASECHK.TRANS64.TRYWAIT P0, [UR5+0x30], R2 ;  /* 0x00003002ff0075a7 */ /* 0x0042a60008001105 */
[----:B------:R-:W-:Y:S05]  /*1a80*/  BRA.U !UP0, `(.L_x_26) ;  /* 0x0000000108d47547 */ /* 0x000fea000b800000 */
[----:B------:R-:W-:Y:S01]  /*1a90*/  UIADD3 UR29, UPT, UPT, UR14, UR23, URZ ;  /* 0x000000170e1d7290 */ /* 0x000fe2000fffe0ff */
[----:B------:R-:W-:-:S11]  /*1aa0*/  UMOV UR6, UR13 ;  /* 0x0000000d00067c82 */ /* 0x000fd60008000000 */
.L_x_31:
[----:B--2---:R-:W-:Y:S01]  /*1ab0*/  @!P5 MOV R3, 0x9000 ;  /* 0x000090000003d802 */ /* 0x004fe20000000f00 */
[----:B-1----:R-:W-:Y:S01]  /*1ac0*/  ULEA UR33, UR6, UR4, 0x3 ;  /* 0x0000000406217291 */ /* 0x002fe2000f8e18ff */
[----:B--2---:R-:W-:Y:S11]  /*1ad0*/  @P0 BRA `(.L_x_27) ;  /* 0x00000000000c0947 */ /* 0x004ff60003800000 */
[----:B------:R-:W-:Y:S04]  /*1ae0*/  SHF.L.U32 R5, R15, 0x1f, RZ ;  /* 0x0000001f0f057819 */ /* 0x000fe800000006ff */
[----:B------:R-:W2:Y:S02]  /*1af0*/  SYNCS.PHASECHK.TRANS64.TRYWAIT P0, [UR33+0x30], R5 ;  /* 0x00003005ff0075a7 */ /* 0x000ea40008001121 */
[----:B--2---:R-:W-:Y:S05]  /*1b00*/  @!P0 BRA `(.L_x_28) ;  /* 0x0000005400088947 */ /* 0x004fea0003800000 */
.L_x_27:
[----:B------:R2:W-:Y:S01]  /*1b10*/  @!P5 SYNCS.ARRIVE.TRANS64 RZ, [UR33], R3 ;  /* 0x00000003ffffd9a7 */ /* 0x0005e20008000021 */
[----:B------:R-:W-:Y:S04]  /*1b20*/  BSSY.RECONVERGENT B0, `(.L_x_29) ;  /* 0x0000003000007945 */ /* 0x000fe80003800200 */
[----:B------:R-:W-:Y:S05]  /*1b30*/  @P4 BRA `(.L_x_30) ;  /* 0x0000000000044947 */ /* 0x000fea0003800000 */
[----:B------:R-:W-:Y:S05]  /*1b40*/  BPT.TRAP 0x1 ;  /* 0x000000040000795c */ /* 0x000fea0000300000 */
.L_x_30:
[----:B------:R-:W-:Y:S05]  /*1b50*/  BSYNC.RECONVERGENT B0 ;  /* 0x0000000000007941 */ /* 0x000fea0003800200 */
.L_x_29:
        /* <DEDUP_REMOVED lines=12> */
[----:B------:R-:W-:Y:S01]  /*1c20*/  UMOV UR40, 0x0 ;  /* 0x0000000000287882 */ /* 0x000fe20000000000 */
[----:B------:R-:W-:Y:S01]  /*1c30*/  UMOV UR41, 0x10000000 ;  /* 0x1000000000297882 */ /* 0x000fe20000000000 */
[----:B------:R-:W-:Y:S01]  /*1c40*/  UIADD3 UR26, UPT, UPT, UR34, 0x80, URZ ;  /* 0x00000080221a7890 */ /* 0x000fe2000fffe0ff */
[----:B------:R1:W1:Y:S01]  /*1c50*/  SYNCS.PHASECHK.TRANS64.TRYWAIT P0, [UR8+0x30], R2 ;  /* 0x00003002ff0075a7 */ /* 0x0002620008001108 */
[----:B------:R-:W-:Y:S02]  /*1c60*/  UIADD3 UR24, UPT, UPT, UR24, 0x4a00, URZ ;  /* 0x00004a0018187890 */ /* 0x000fe4000fffe0ff */
[----:B------:R-:W-:Y:S01]  /*1c70*/  UIADD3 UR38, UP0, UPT, UR30, 0x180, URZ ;  /* 0x000001801e267890 */ /* 0x000fe2000ff1e0ff */
[----:B------:R1:W-:Y:S01]  /*1c80*/  UTMALDG.3D [UR32], [UR42], desc[UR40] ;  /* 0x000028202a0075b4 */ /* 0x0003e20008011000 */
        /* <DEDUP_REMOVED lines=14> */
[----:B------:R-:W-:Y:S01]  /*1d70*/  UMOV UR9, UR33 ;  /* 0x0000002100097c82 */ /* 0x000fe20008000000 */
[----:B------:R-:W-:Y:S01]  /*1d80*/  UMOV UR10, UR26 ;  /* 0x0000001a000a7c82 */ /* 0x000fe20008000000 */
[----:B------:R-:W-:Y:S01]  /*1d90*/  UIADD3 UR23, UPT, UPT, UR23, 0x1, URZ ;  /* 0x0000000117177890 */ /* 0x000fe2000fffe0ff */
[----:B------:R-:W-:Y:S03]  /*1da0*/  UMOV UR6, UR13 ;  /* 0x0000000d00067c82 */ /* 0x000fe60008000000 */
[----:B------:R-:W-:Y:S01]  /*1db0*/  UISETP.NE.AND UP0, UPT, UR23, UR29, UPT ;  /* 0x0000001d1700728c */ /* 0x000fe2000bf05270 */
[----:B------:R1:W-:Y:S08]  /*1dc0*/  UTMALDG.3D [UR8], [UR38], desc[UR40] ;  /* 0x00002808260075b4 */ /* 0x0003f00008011000 */
[----:B------:R-:W-:Y:S05]  /*1dd0*/  BRA.U UP0, `(.L_x_31) ;  /* 0xfffffffd00347547 */ /* 0x000fea000b83ffff */
.L_x_26:
[C---:B-1----:R-:W-:Y:S01]  /*1de0*/  LEA R2, R14.reuse, UR4, 0x3 ;  /* 0x000000040e027c11 */ /* 0x042fe2000f8e18ff */
[----:B------:R-:W-:Y:S01]  /*1df0*/  NOP ;  /* 0x0000000000007918 */ /* 0x000fe20000000000 */
[----:B--2---:R-:W-:Y:S02]  /*1e00*/  SHF.L.U32 R3, R13, 0x1f, RZ ;  /* 0x0000001f0d037819 */ /* 0x004fe400000006ff */
[----:B------:R-:W-:Y:S02]  /*1e10*/  LEA R4, R14, UR4, 0x4 ;  /* 0x000000040e047c11 */ /* 0x000fe4000f8e20ff */
[----:B------:R-:W1:Y:S02]  /*1e20*/  SYNCS.PHASECHK.TRANS64.TRYWAIT P0, [R2+URZ+0x80], R3 ;  /* 0x00008003020075a7 */ /* 0x000e6400080011ff */
[----:B-1----:R-:W-:Y:S05]  /*1e30*/  @!P0 BRA `(.L_x_32) ;  /* 0x0000005000548947 */ /* 0x002fea0003800000 */
.L_x_99:
[----:B------:R-:W2:Y:S01]  /*1e40*/  LDS.128 R4, [R4+0x110] ;  /* 0x0001100004047984 */ /* 0x000ea20000000c00 */
[----:B---3--:R-:W-:Y:S01]  /*1e50*/  ISETP.GE.AND P0, PT, R22, 0x1, PT ;  /* 0x000000011600780c */ /* 0x008fe20003f06270 */
[----:B-1----:R-:W-:Y:S01]  /*1e60*/  VIADD R2, R2, 0x90 ;  /* 0x0000009002027836 */ /* 0x002fe20000000000 */
[----:B------:R-:W-:Y:S01]  /*1e70*/  @!PT LDS RZ, [RZ] ;  /* 0x00000000fffff984 */ /* 0x000fe20000000800 */
[----:B------:R-:W-:Y:S01]  /*1e80*/  @!PT LDS RZ, [RZ] ;  /* 0x00000000fffff984 */ /* 0x000fe20000000800 */
[----:B------:R-:W-:Y:S01]  /*1e90*/  @!PT LDS RZ, [RZ] ;  /* 0x00000000fffff984 */ /* 0x000fe20000000800 */
[----:B------:R-:W-:Y:S01]  /*1ea0*/  @!PT LDS RZ, [RZ] ;  /* 0x00000000fffff984 */ /* 0x000fe20000000800 */
[----:B------:R1:W-:Y:S06]  /*1eb0*/  MEMBAR.ALL.CTA ;  /* 0x0000000000007992 */ /* 0x0003ec0000008000 */
[----:B-1----:R-:W1:Y:S01]  /*1ec0*/  FENCE.VIEW.ASYNC.S ;  /* 0x00000000000073c6 */ /* 0x002e620000000000 */
[----:B------:R-:W-:-:S04]  /*1ed0*/  PRMT R2, RZ, 0x654, R2 ;  /* 0x00000654ff027816 */ /* 0x000fc80000000002 */
[----:B-1----:R1:W-:Y:S01]  /*1ee0*/  SYNCS.ARRIVE.TRANS64.RED.A1T0 RZ, [R2+URZ], RZ ;  /* 0x000000ff02ff79a7 */ /* 0x0023e200081004ff */
[----:B--2---:R-:W-:-:S13]  /*1ef0*/  LOP3.LUT P2, RZ, R6, 0x1, RZ, 0xc0, !PT ;  /* 0x0000000106ff7812 */ /* 0x004fda000784c0ff */
[----:B------:R-:W-:Y:S01]  /*1f00*/  @P2 SHF.R.U32.HI R3, RZ, 0x10, R5 ;  /* 0x00000010ff032819 */ /* 0x000fe20000011605 */
[----:B------:R-:W-:Y:S01]  /*1f10*/  VOTEU.ANY UP0, P2 ;  /* 0x0000000000ff7886 */ /* 0x000fe20001000100 */
[----:B------:R-:W-:Y:S02]  /*1f20*/  @P2 MOV R11, R4 ;  /* 0x00000004000b2202 */ /* 0x000fe40000000f00 */
[----:B------:R-:W-:Y:S02]  /*1f30*/  @P2 R2UR.BROADCAST UR5, R3 ;  /* 0x00000000030522ca */ /* 0x000fe400008e0000 */
[----:B------:R-:W-:-:S11]  /*1f40*/  @P2 LOP3.LUT R8, R5, 0xffff, RZ, 0xc0, !PT ;  /* 0x0000ffff05082812 */ /* 0x000fd600078ec0ff */
[----:B------:R-:W-:Y:S01]  /*1f50*/  @UP0 UMOV UR36, UR5 ;  /* 0x0000000500240c82 */ /* 0x000fe20008000000 */
[----:B-1----:R-:W-:Y:S05]  /*1f60*/  @!P0 BRA `(.L_x_33) ;  /* 0x0000000000b88947 */ /* 0x002fea0003800000 */
[----:B------:R-:W4:Y:S01]  /*1f70*/  LDC.64 R4, c[0x0][0xb18] ;  /* 0x0002c600ff047b82 */ /* 0x000f220000000a00 */
[----:B------:R-:W-:-:S07]  /*1f80*/  ISETP.NE.AND P3, PT, R22, 0x1, PT ;  /* 0x000000011600780c */ /* 0x000fce0003f65270 */
[----:B------:R-:W1:Y:S08]  /*1f90*/  LDC.64 R6, c[0x0][0xb10] ;  /* 0x0002c400ff067b82 */ /* 0x000e700000000a00 */
[----:B------:R-:W2:Y:S08]  /*1fa0*/  LDC R16, c[0x0][0xb20] ;  /* 0x0002c800ff107b82 */ /* 0x000eb00000000800 */
[----:B------:R-:W3:Y:S01]  /*1fb0*/  LDC R18, c[0x0][0xb0c] ;  /* 0x0002c300ff127b82 */ /* 0x000ee20000000800 */
[----:B----4-:R-:W-:Y:S01]  /*1fc0*/  IMAD.HI.U32 R17, R0, R5, RZ ;  /* 0x0000000500117227 */ /* 0x010fe200078e00ff */
[----:B------:R-:W-:-:S03]  /*1fd0*/  ISETP.NE.AND P0, PT, R4, 0x1, PT ;  /* 0x000000010400780c */ /* 0x000fc60003f05270 */
[----:B------:R-:W-:-:S03]  /*1fe0*/  IMAD.HI.U32 R5, R8, R5, RZ ;  /* 0x0000000508057227 */ /* 0x000fc600078e00ff */
[----:B------:R-:W4:Y:S01]  /*1ff0*/  LDC.64 R2, c[0x0][0xb28] ;  /* 0x0002ca00ff027b82 */ /* 0x000f220000000a00 */
[----:B-1----:R-:W-:-:S04]  /*2000*/  IMAD.HI.U32 R20, R9, R6, RZ ;  /* 0x0000000609147227 */ /* 0x002fc800078e00ff */
[----:B------:R-:W-:Y:S01]  /*2010*/  IMAD.HI.U32 R24, R11, R6, RZ ;  /* 0x000000060b187227 */ /* 0x000fe200078e00ff */
[----:B------:R-:W-:Y:S02]  /*2020*/  SHF.R.U32.HI R20, RZ, R7, R20 ;  /* 0x00000007ff147219 */ /* 0x000fe40000011614 */
[-C--:B--2---:R-:W-:Y:S02]  /*2030*/  SHF.R.U32.HI R17, RZ, R16.reuse, R17 ;  /* 0x00000010ff117219 */ /* 0x084fe40000011611 */
[----:B------:R-:W-:Y:S02]  /*2040*/  SHF.R.U32.HI R5, RZ, R16, R5 ;  /* 0x00000010ff057219 */ /* 0x000fe40000011605 */
[----:B------:R-:W-:Y:S02]  /*2050*/  SEL R17, R0, R17, !P0 ;  /* 0x0000001100117207 */ /* 0x000fe40004000000 */
[----:B------:R-:W-:Y:S02]  /*2060*/  SHF.R.U32.HI R24, RZ, R7, R24 ;  /* 0x00000007ff187219 */ /* 0x000fe40000011618 */
[----:B---3--:R-:W-:-:S02]  /*2070*/  ISETP.NE.AND P1, PT, R18, 0x1, PT ;  /* 0x000000011200780c */ /* 0x008fc40003f25270 */
[----:B------:R-:W-:Y:S02]  /*2080*/  SEL R5, R8, R5, !P0 ;  /* 0x0000000508057207 */ /* 0x000fe40004000000 */
[----:B------:R-:W-:Y:S02]  /*2090*/  SEL R19, R9, R20, !P1 ;  /* 0x0000001409137207 */ /* 0x000fe40004800000 */
[----:B------:R-:W-:Y:S01]  /*20a0*/  SEL R7, R11, R24, !P1 ;  /* 0x000000180b077207 */ /* 0x000fe20004800000 */
[----:B----4-:R-:W-:-:S04]  /*20b0*/  IMAD.HI.U32 R20, R17, R2, RZ ;  /* 0x0000000211147227 */ /* 0x010fc800078e00ff */
[----:B------:R-:W-:Y:S01]  /*20c0*/  IMAD.HI.U32 R6, R19, R2, RZ ;  /* 0x0000000213067227 */ /* 0x000fe200078e00ff */
[----:B------:R-:W-:-:S04]  /*20d0*/  @P3 SHF.R.U32.HI R17, RZ, R3, R20 ;  /* 0x00000003ff113219 */ /* 0x000fc80000011614 */
[----:B------:R-:W-:Y:S01]  /*20e0*/  @P3 SHF.R.U32.HI R19, RZ, R3, R6 ;  /* 0x00000003ff133219 */ /* 0x000fe20000011606 */
[----:B------:R-:W-:-:S04]  /*20f0*/  IMAD R17, R22, R17, RZ ;  /* 0x0000001116117224 */ /* 0x000fc800078e02ff */
[----:B------:R-:W-:Y:S01]  /*2100*/  IMAD R6, R22, R19, RZ ;  /* 0x0000001316067224 */ /* 0x000fe200078e02ff */
[C---:B------:R-:W-:Y:S02]  /*2110*/  ISETP.GE.AND P0, PT, R5.reuse, R17, PT ;  /* 0x000000110500720c */ /* 0x040fe40003f06270 */
[----:B------:R-:W-:Y:S02]  /*2120*/  IADD3 R17, PT, PT, -R5, RZ, RZ ;  /* 0x000000ff05117210 */ /* 0x000fe40007ffe1ff */
[----:B------:R-:W-:Y:S01]  /*2130*/  ISETP.GE.OR P0, PT, R7, R6, P0 ;  /* 0x000000060700720c */ /* 0x000fe20000706670 */
[----:B------:R-:W-:-:S04]  /*2140*/  IMAD.HI.U32 R6, R5, R2, RZ ;  /* 0x0000000205067227 */ /* 0x000fc800078e00ff */
[----:B------:R-:W-:Y:S01]  /*2150*/  IMAD R8, R4, R17, R8 ;  /* 0x0000001104087224 */ /* 0x000fe200078e0208 */
[----:B------:R-:W-:-:S04]  /*2160*/  SHF.R.U32.HI R6, RZ, R3, R6 ;  /* 0x00000003ff067219 */ /* 0x000fc80000011606 */
[----:B------:R-:W-:-:S03]  /*2170*/  SEL R6, R5, R6, !P3 ;  /* 0x0000000605067207 */ /* 0x000fc60005800000 */
[----:B------:R-:W-:-:S04]  /*2180*/  @!P0 IMAD.HI.U32 R16, R7, R2, RZ ;  /* 0x0000000207108227 */ /* 0x000fc800078e00ff */
[----:B------:R-:W-:Y:S01]  /*2190*/  IMAD.MOV R2, RZ, RZ, -R6 ;  /* 0x000000ffff027224 */ /* 0x000fe200078e0a06 */
[----:B------:R-:W-:-:S03]  /*21a0*/  @!P0 SHF.R.U32.HI R16, RZ, R3, R16 ;  /* 0x00000003ff108219 */ /* 0x000fc60000011610 */
[----:B------:R-:W-:Y:S01]  /*21b0*/  IMAD R2, R22, R2, R5 ;  /* 0x0000000216027224 */ /* 0x000fe200078e0205 */
[----:B------:R-:W-:-:S05]  /*21c0*/  @!P0 SEL R3, R7, R16, !P3 ;  /* 0x0000001007038207 */ /* 0x000fca0005800000 */
[--C-:B------:R-:W-:Y:S02]  /*21d0*/  @!P0 IMAD.IADD R6, R6, 0x1, -R3.reuse ;  /* 0x0000000106068824 */ /* 0x100fe400078e0a03 */
[----:B------:R-:W-:Y:S01]  /*21e0*/  @!P0 IMAD R3, R2, R19, R3 ;  /* 0x0000001302038224 */ /* 0x000fe200078e0203 */
[----:B------:R-:W-:Y:S01]  /*21f0*/  IADD3 R2, PT, PT, -R7, RZ, RZ ;  /* 0x000000ff07027210 */ /* 0x000fe20007ffe1ff */
[----:B------:R-:W-:Y:S02]  /*2200*/  @!P0 IMAD R5, R22, R6, R7 ;  /* 0x0000000616058224 */ /* 0x000fe400078e0207 */
[----:B------:R-:W-:Y:S02]  /*2210*/  @!P0 IMAD.MOV.U32 R7, RZ, RZ, R3 ;  /* 0x000000ffff078224 */ /* 0x000fe400078e0003 */
[----:B------:R-:W-:Y:S02]  /*2220*/  IMAD R2, R18, R2, R11 ;  /* 0x0000000212027224 */ /* 0x000fe400078e020b */
[----:B------:R-:W-:-:S02]  /*2230*/  IMAD R8, R5, R4, R8 ;  /* 0x0000000405087224 */ /* 0x000fc400078e0208 */
[----:B------:R-:W-:Y:S02]  /*2240*/  IMAD R11, R7, R18, R2 ;  /* 0x00000012070b7224 */ /* 0x000fe400078e0202 */
.L_x_33:
[----:B------:R-:W1:Y:S02]  /*2250*/  LDCU UR5, c[0x0][0xb30] ;  /* 0x00016600ff0577ac */ /* 0x000e640008000800 */
[----:B-1----:R-:W-:-:S09]  /*2260*/  UISETP.NE.AND UP0, UPT, UR5, 0x1, UPT ;  /* 0x000000010500788c */ /* 0x002fd2000bf05270 */
[----:B------:R-:W-:Y:S05]  /*2270*/  BRA.U UP0, `(.L_x_34) ;  /* 0x0000000100407547 */ /* 0x000fea000b800000 */
[----:B------:R-:W1:Y:S08]  /*2280*/  LDC.64 R4, c[0x0][0xb10] ;  /* 0x0002c400ff047b82 */ /* 0x000e700000000a00 */
[----:B------:R-:W2:Y:S08]  /*2290*/  LDC.64 R2, c[0x0][0xb18] ;  /* 0x0002c600ff027b82 */ /* 0x000eb00000000a00 */
[----:B------:R-:W3:Y:S08]  /*22a0*/  LDC R6, c[0x0][0xb20] ;  /* 0x0002c800ff067b82 */ /* 0x000ef00000000800 */
[----:B------:R-:W4:Y:S01]  /*22b0*/  LDC R16, c[0x0][0xb0c] ;  /* 0x0002c300ff107b82 */ /* 0x000f220000000800 */
[----:B-1----:R-:W-:-:S05]  /*22c0*/  IMAD.HI.U32 R4, R11, R4, RZ ;  /* 0x000000040b047227 */ /* 0x002fca00078e00ff */
[----:B------:R-:W-:Y:S01]  /*22d0*/  SHF.R.U32.HI R4, RZ, R5, R4 ;  /* 0x00000005ff047219 */ /* 0x000fe20000011604 */
[----:B--2---:R-:W-:Y:S01]  /*22e0*/  IMAD.HI.U32 R3, R8, R3, RZ ;  /* 0x0000000308037227 */ /* 0x004fe200078e00ff */
[----:B------:R-:W-:-:S04]  /*22f0*/  ISETP.NE.AND P0, PT, R2, 0x1, PT ;  /* 0x000000010200780c */ /* 0x000fc80003f05270 */
[----:B---3--:R-:W-:-:S04]  /*2300*/  SHF.R.U32.HI R3, RZ, R6, R3 ;  /* 0x00000006ff037219 */ /* 0x008fc80000011603 */
[----:B------:R-:W-:Y:S02]  /*2310*/  SEL R3, R8, R3, !P0 ;  /* 0x0000000308037207 */ /* 0x000fe40004000000 */
[----:B----4-:R-:W-:-:S04]  /*2320*/  ISETP.NE.AND P1, PT, R16, 0x1, PT ;  /* 0x000000011000780c */ /* 0x010fc80003f25270 */
[----:B------:R-:W-:-:S05]  /*2330*/  SEL R4, R11, R4, !P1 ;  /* 0x000000040b047207 */ /* 0x000fca0004800000 */
[----:B------:R-:W-:Y:S02]  /*2340*/  IMAD.IADD R5, R3, 0x1, -R4 ;  /* 0x0000000103057824 */ /* 0x000fe400078e0a04 */
[----:B------:R-:W-:Y:S02]  /*2350*/  IMAD.IADD R3, R4, 0x1, -R3 ;  /* 0x0000000104037824 */ /* 0x000fe400078e0a03 */
[----:B------:R-:W-:Y:S02]  /*2360*/  IMAD R11, R5, R16, R11 ;  /* 0x00000010050b7224 */ /* 0x000fe400078e020b */
[----:B------:R-:W-:-:S07]  /*2370*/  IMAD R8, R3, R2, R8 ;  /* 0x0000000203087224 */ /* 0x000fce00078e0208 */
.L_x_34:
[----:B------:R-:W-:Y:S01]  /*2380*/  VIADD R14, R14, 0x1 ;  /* 0x000000010e0e7836 */ /* 0x000fe20000000000 */
[----:B------:R-:W-:Y:S01]  /*2390*/  PLOP3.LUT P1, PT, PT, PT, PT, 0x80, 0x8 ;  /* 0x000000000008781c */ /* 0x000fe20003f2f070 */
[----:B------:R-:W-:Y:S02]  /*23a0*/  IMAD.IADD R101, R11, 0x1, R98 ;  /* 0x000000010b657824 */ /* 0x000fe400078e0262 */
[----:B------:R-:W-:Y:S01]  /*23b0*/  IMAD.IADD R99, R8, 0x1, R91 ;  /* 0x0000000108637824 */ /* 0x000fe200078e025b */
[----:B------:R-:W-:-:S04]  /*23c0*/  ISETP.NE.AND P0, PT, R14, 0x2, PT ;  /* 0x000000020e00780c */ /* 0x000fc80003f05270 */
[----:B------:R-:W-:Y:S02]  /*23d0*/  SEL R2, RZ, 0x1, P0 ;  /* 0x00000001ff027807 */ /* 0x000fe40000000000 */
[----:B------:R-:W-:Y:S02]  /*23e0*/  SEL R14, R14, RZ, P0 ;  /* 0x000000ff0e0e7207 */ /* 0x000fe40000000000 */
[----:B------:R-:W-:Y:S01]  /*23f0*/  LOP3.LUT R13, R13, R2, RZ, 0x3c, !PT ;  /* 0x000000020d0d7212 */ /* 0x000fe200078e3cff */
[----:B------:R-:W-:Y:S06]  /*2400*/  @P2 BRA `(.L_x_35) ;  /* 0xfffffff000402947 */ /* 0x000fec000383ffff */
[----:B------:R-:W-:Y:S01]  /*2410*/  UIADD3 UR4, UPT, UPT, UR4, 0x30, URZ ;  /* 0x0000003004047890 */ /* 0x000fe2000fffe0ff */
[----:B------:R-:W-:-:S03]  /*2420*/  SHF.L.U32 R3, R15, 0x1f, RZ ;  /* 0x0000001f0f037819 */ /* 0x000fc600000006ff */
[----:B------:R-:W-:-:S09]  /*2430*/  ULEA UR5, UR13, UR4, 0x3 ;  /* 0x000000040d057291 */ /* 0x000fd2000f8e18ff */
[----:B------:R-:W1:Y:S02]  /*2440*/  SYNCS.PHASECHK.TRANS64.TRYWAIT P0, [UR5], R3 ;  /* 0x00000003ff0075a7 */ /* 0x000e640008001105 */
[----:B-1----:R-:W-:Y:S05]  /*2450*/  @!P0 BRA `(.L_x_36) ;  /* 0x0000004800e08947 */ /* 0x002fea0003800000 */
.L_x_101:
[----:B------:R-:W-:-:S04]  /*2460*/  UIADD3 UR6, UPT, UPT, UR13, 0x1, URZ ;  /* 0x000000010d067890 */ /* 0x000fc8000fffe0ff */
[----:B------:R-:W-:-:S04]  /*2470*/  UISETP.NE.AND UP0, UPT, UR6, 0x6, UPT ;  /* 0x000000060600788c */ /* 0x000fc8000bf05270 */
[----:B------:R-:W-:Y:S02]  /*2480*/  USEL UR7, URZ, 0x1, UP0 ;  /* 0x00000001ff077887 */ /* 0x000fe40008000000 */
[----:B------:R-:W-:-:S04]  /*2490*/  USEL UR6, UR6, URZ, UP0 ;  /* 0x000000ff06067287 */ /* 0x000fc80008000000 */
[----:B------:R-:W-:Y:S01]  /*24a0*/  ULEA UR5, UR6, UR4, 0x3 ;  /* 0x0000000406057291 */ /* 0x000fe2000f8e18ff */
[----:B------:R-:W-:-:S04]  /*24b0*/  LOP3.LUT R2, R15, UR7, RZ, 0x3c, !PT ;  /* 0x000000070f027c12 */ /* 0x000fc8000f8e3cff */
[----:B-1----:R-:W-:-:S04]  /*24c0*/  SHF.L.U32 R3, R2, 0x1f, RZ ;  /* 0x0000001f02037819 */ /* 0x002fc800000006ff */
[----:B------:R-:W1:Y:S02]  /*24d0*/  SYNCS.PHASECHK.TRANS64.TRYWAIT P0, [UR5], R3 ;  /* 0x00000003ff0075a7 */ /* 0x000e640008001105 */
[----:B-1----:R-:W-:Y:S05]  /*24e0*/  @!P0 BRA `(.L_x_37) ;  /* 0x0000004800d48947 */ /* 0x002fea0003800000 */
.L_x_103:
        /* <DEDUP_REMOVED lines=9> */
.L_x_105:
        /* <DEDUP_REMOVED lines=9> */
.L_x_107:
        /* <DEDUP_REMOVED lines=9> */
.L_x_109:
[----:B------:R-:W-:-:S04]  /*26a0*/  UIADD3 UR6, UPT, UPT, UR6, 0x1, URZ ;  /* 0x0000000106067890 */ /* 0x000fc8000fffe0ff */
[----:B------:R-:W-:-:S04]  /*26b0*/  UISETP.NE.AND UP0, UPT, UR6, 0x6, UPT ;  /* 0x000000060600788c */ /* 0x000fc8000bf05270 */
[----:B------:R-:W-:Y:S02]  /*26c0*/  USEL UR5, URZ, 0x1, UP0 ;  /* 0x00000001ff057887 */ /* 0x000fe40008000000 */
[----:B------:R-:W-:-:S04]  /*26d0*/  USEL UR6, UR6, URZ, UP0 ;  /* 0x000000ff06067287 */ /* 0x000fc80008000000 */
[----:B------:R-:W-:Y:S01]  /*26e0*/  ULEA UR6, UR6, UR4, 0x3 ;  /* 0x0000000406067291 */ /* 0x000fe2000f8e18ff */
[----:B-1----:R-:W-:-:S04]  /*26f0*/  LOP3.LUT R3, R2, UR5, RZ, 0x3c, !PT ;  /* 0x0000000502037c12 */ /* 0x002fc8000f8e3cff */
[----:B------:R-:W-:Y:S01]  /*2700*/  SHF.L.U32 R3, R3, 0x1f, RZ ;  /* 0x0000001f03037819 */ /* 0x000fe200000006ff */
[----:B----4-:R-:W-:-:S07]  /*2710*/  IMAD.U32 R0, RZ, RZ, UR6 ;  /* 0x00000006ff007e24 */ /* 0x010fce000f8e00ff */
.L_x_41:
[----:B-1----:R1:W2:Y:S02]  /*2720*/  SYNCS.PHASECHK.TRANS64.TRYWAIT P0, [R0+URZ], R3 ;  /* 0x00000003000075a7 */ /* 0x0022a400080011ff */
[----:B--2---:R-:W-:Y:S05]  /*2730*/  @!P0 NANOSLEEP.SYNCS 0x989680 ;  /* 0x009896800000895d */ /* 0x004fea0003900000 */
[----:B------:R-:W2:Y:S02]  /*2740*/  @!P0 SYNCS.PHASECHK.TRANS64 P0, [R0+URZ], R3 ;  /* 0x00000003000085a7 */ /* 0x000ea400080010ff */
[----:B--2---:R-:W-:Y:S05]  /*2750*/  @P0 EXIT ;  /* 0x000000000000094d */ /* 0x004fea0003800000 */
[----:B------:R-:W-:Y:S05]  /*2760*/  BRA `(.L_x_41) ;  /* 0xfffffffc00ec7947 */ /* 0x000fea000383ffff */
.L_x_17:
[----:B------:R-:W-:-:S04]  /*2770*/  UISETP.NE.AND UP1, UPT, UR37, URZ, UPT ;  /* 0x000000ff2500728c */ /* 0x000fc8000bf25270 */
[----:B------:R-:W-:-:S09]  /*2780*/  UISETP.NE.OR UP1, UPT, UR8, 0x1, UP1 ;  /* 0x000000010800788c */ /* 0x000fd20008f25670 */
[----:B------:R-:W-:Y:S05]  /*2790*/  BRA.U UP1, `(.L_x_42) ;  /* 0x0000000501487547 */ /* 0x000fea000b800000 */
[----:B------:R-:W-:Y:S01]  /*27a0*/  ISETP.NE.AND P2, PT, R2, RZ, PT ;  /* 0x000000ff0200720c */ /* 0x000fe20003f45270 */
[----:B------:R-:W-:Y:S01]  /*27b0*/  IMAD.MOV.U32 R12, RZ, RZ, 0x1 ;  /* 0x00000001ff0c7424 */ /* 0x000fe200078e00ff */
[----:B------:R-:W-:Y:S02]  /*27c0*/  CS2R R10, SRZ ;  /* 0x00000000000a7805 */ /* 0x000fe4000001ff00 */
[----:B------:R-:W-:Y:S01]  /*27d0*/  CS2R R8, SRZ ;  /* 0x0000000000087805 */ /* 0x000fe2000001ff00 */
[----:B------:R-:W-:Y:S01]  /*27e0*/  UMOV UR4, 0x400 ;  /* 0x0000040000047882 */ /* 0x000fe20000000000 */
[----:B------:R-:W-:Y:S01]  /*27f0*/  UMOV UR6, URZ ;  /* 0x000000ff00067c82 */ /* 0x000fe20008000000 */
[----:B------:R-:W-:-:S12]  /*2800*/  ULEA UR37, UR37, UR4, 0x18 ;  /* 0x0000000425257291 */ /* 0x000fd8000f8ec0ff */
.L_x_46:
[----:B------:R-:W-:Y:S02]  /*2810*/  LEA R0, R8, UR37, 0x3 ;  /* 0x0000002508007c11 */ /* 0x000fe4000f8e18ff */
[----:B------:R-:W-:-:S03]  /*2820*/  SHF.L.U32 R5, R9, 0x1f, RZ ;  /* 0x0000001f09057819 */ /* 0x000fc600000006ff */
[----:B------:R-:W-:Y:S01]  /*2830*/  VIADD R4, R0, 0xf0 ;  /* 0x000000f000047836 */ /* 0x000fe20000000000 */
[----:B------:R-:W1:Y:S02]  /*2840*/  SYNCS.PHASECHK.TRANS64.TRYWAIT P0, [R0+URZ+0xe0], R5 ;  /* 0x0000e005000075a7 */ /* 0x000e6400080011ff */
[----:B-1----:R-:W-:Y:S05]  /*2850*/  @!P0 BRA `(.L_x_43) ;  /* 0x0000004800588947 */ /* 0x002fea0003800000 */
.L_x_110:
[----:B------:R-:W-:Y:S01]  /*2860*/  ULEA UR5, UR6, UR37, 0x3 ;  /* 0x0000002506057291 */ /* 0x000fe2000f8e18ff */
[----:B------:R-:W-:Y:S02]  /*2870*/  PRMT R4, RZ, 0x654, R4 ;  /* 0x00000654ff047816 */ /* 0x000fe40000000004 */
[----:B-1----:R-:W-:Y:S01]  /*2880*/  SHF.L.U32 R5, R12, 0x1f, RZ ;  /* 0x0000001f0c057819 */ /* 0x002fe200000006ff */
[----:B------:R-:W-:Y:S01]  /*2890*/  UIADD3 UR4, UPT, UPT, UR5, 0x80, URZ ;  /* 0x0000008005047890 */ /* 0x000fe2000fffe0ff */
[----:B------:R1:W-:Y:S05]  /*28a0*/  SYNCS.ARRIVE.TRANS64.RED.A1T0 RZ, [R4+URZ], RZ ;  /* 0x000000ff04ff79a7 */ /* 0x0003ea00081004ff */
[----:B------:R-:W-:Y:S01]  /*28b0*/  IMAD.U32 R7, RZ, RZ, UR4 ;  /* 0x00000004ff077e24 */ /* 0x000fe2000f8e00ff */
[----:B------:R-:W2:Y:S04]  /*28c0*/  SYNCS.PHASECHK.TRANS64.TRYWAIT P0, [UR5+0x90], R5 ;  /* 0x00009005ff0075a7 */ /* 0x000ea80008001105 */
[----:B------:R-:W-:Y:S01]  /*28d0*/  PRMT R6, R2, 0x654, R7 ;  /* 0x0000065402067816 */ /* 0x000fe20000000007 */
[----:B-1----:R-:W-:Y:S01]  /*28e0*/  @!P2 IMAD.MOV.U32 R4, RZ, RZ, 0x10 ;  /* 0x00000010ff04a424 */ /* 0x002fe200078e00ff */
[----:B--2---:R-:W-:Y:S06]  /*28f0*/  @!P0 BRA `(.L_x_44) ;  /* 0x0000004800448947 */ /* 0x004fec0003800000 */
.L_x_112:
[----:B------:R-:W-:Y:S01]  /*2900*/  ULEA UR4, UR6, UR37, 0x4 ;  /* 0x0000002506047291 */ /* 0x000fe2000f8e20ff */
[----:B------:R-:W-:Y:S01]  /*2910*/  SEL R3, R6, R3, !P2 ;  /* 0x0000000306037207 */ /* 0x000fe20005000000 */
[----:B------:R-:W-:Y:S01]  /*2920*/  UIADD3 UR5, UPT, UPT, UR5, 0x80, URZ ;  /* 0x0000008005057890 */ /* 0x000fe2000fffe0ff */
[----:B-1----:R-:W-:Y:S01]  /*2930*/  LEA R0, R11, UR37, 0x3 ;  /* 0x000000250b007c11 */ /* 0x002fe2000f8e18ff */
[----:B------:R-:W-:Y:S01]  /*2940*/  UIADD3 UR4, UPT, UPT, UR4, 0x110, URZ ;  /* 0x0000011004047890 */ /* 0x000fe2000fffe0ff */
[----:B------:R-:W-:Y:S01]  /*2950*/  SHF.L.U32 R5, R10, 0x1f, RZ ;  /* 0x0000001f0a057819 */ /* 0x000fe200000006ff */
[----:B------:R1:W-:Y:S01]  /*2960*/  @!P2 SYNCS.ARRIVE.TRANS64.RED RZ, [R3+URZ], R4 ;  /* 0x0000000403ffa9a7 */ /* 0x0003e200080004ff */
[----:B------:R-:W-:Y:S01]  /*2970*/  UIADD3 UR6, UPT, UPT, UR6, 0x1, URZ ;  /* 0x0000000106067890 */ /* 0x000fe2000fffe0ff */
[----:B------:R-:W-:-:S03]  /*2980*/  VIADD R8, R8, 0x1 ;  /* 0x0000000108087836 */ /* 0x000fc60000000000 */
[----:B------:R-:W-:Y:S02]  /*2990*/  UISETP.NE.AND UP0, UPT, UR6, 0x2, UPT ;  /* 0x000000020600788c */ /* 0x000fe4000bf05270 */
[----:B------:R-:W-:Y:S06]  /*29a0*/  UGETNEXTWORKID.BROADCAST [UR4], [UR5] ;  /* 0x00000000040073ca */ /* 0x000fec0008000100 */
[----:B------:R-:W-:Y:S01]  /*29b0*/  USEL UR4, URZ, 0x1, UP0 ;  /* 0x00000001ff047887 */ /* 0x000fe20008000000 */
[----:B------:R-:W-:Y:S01]  /*29c0*/  ISETP.NE.AND P0, PT, R8, 0x2, PT ;  /* 0x000000020800780c */ /* 0x000fe20003f05270 */
[----:B------:R-:W-:Y:S01]  /*29d0*/  USEL UR6, UR6, URZ, UP0 ;  /* 0x000000ff06067287 */ /* 0x000fe20008000000 */
[----:B------:R-:W2:Y:S03]  /*29e0*/  SYNCS.PHASECHK.TRANS64.TRYWAIT P1, [R0+URZ+0x80], R5 ;  /* 0x00008005000075a7 */ /* 0x000ea600080211ff */
[----:B------:R-:W-:Y:S01]  /*29f0*/  LOP3.LUT R12, R12, UR4, RZ, 0x3c, !PT ;  /* 0x000000040c0c7c12 */ /* 0x000fe2000f8e3cff */
[----:B-12---:R-:W-:Y:S07]  /*2a00*/  @!P1 BRA `(.L_x_45) ;  /* 0x0000004800189947 */ /* 0x006fee0003800000 */
.L_x_113:
[C---:B------:R-:W-:Y:S01]  /*2a10*/  LEA R4, R11.reuse, UR37, 0x4 ;  /* 0x000000250b047c11 */ /* 0x040fe2000f8e20ff */
[----:B-1----:R-:W-:Y:S01]  /*2a20*/  VIADD R0, R0, 0x90 ;  /* 0x0000009000007836 */ /* 0x002fe20000000000 */
[----:B------:R-:W-:Y:S01]  /*2a30*/  SEL R8, R8, RZ, P0 ;  /* 0x000000ff08087207 */ /* 0x000fe20000000000 */
[----:B------:R-:W-:-:S03]  /*2a40*/  VIADD R11, R11, 0x1 ;  /* 0x000000010b0b7836 */ /* 0x000fc60000000000 */
[----:B------:R-:W1:Y:S01]  /*2a50*/  LDS.128 R4, [R4+0x110] ;  /* 0x0001100004047984 */ /* 0x000e620000000c00 */
[----:B------:R-:W-:Y:S02]  /*2a60*/  PRMT R0, RZ, 0x654, R0 ;  /* 0x00000654ff007816 */ /* 0x000fe40000000000 */
[C---:B------:R-:W-:Y:S01]  /*2a70*/  ISETP.NE.AND P1, PT, R11.reuse, 0x2, PT ;  /* 0x000000020b00780c */ /* 0x040fe20003f25270 */
[----:B------:R-:W-:Y:S01]  /*2a80*/  @!PT LDS RZ, [RZ] ;  /* 0x00000000fffff984 */ /* 0x000fe20000000800 */
[----:B------:R-:W-:Y:S01]  /*2a90*/  @!PT LDS RZ, [RZ] ;  /* 0x00000000fffff984 */ /* 0x000fe20000000800 */
[----:B------:R-:W-:Y:S01]  /*2aa0*/  @!PT LDS RZ, [RZ] ;  /* 0x00000000fffff984 */ /* 0x000fe20000000800 */
[----:B------:R-:W-:Y:S01]  /*2ab0*/  @!PT LDS RZ, [RZ] ;  /* 0x00000000fffff984 */ /* 0x000fe20000000800 */
[----:B------:R2:W-:Y:S06]  /*2ac0*/  MEMBAR.ALL.CTA ;  /* 0x0000000000007992 */ /* 0x0005ec0000008000 */
[----:B--2---:R-:W2:Y:S01]  /*2ad0*/  FENCE.VIEW.ASYNC.S ;  /* 0x00000000000073c6 */ /* 0x004ea20000000000 */
[----:B------:R-:W-:Y:S01]  /*2ae0*/  SEL R11, R11, RZ, P1 ;  /* 0x000000ff0b0b7207 */ /* 0x000fe20000800000 */
[----:B--2---:R2:W-:Y:S01]  /*2af0*/  SYNCS.ARRIVE.TRANS64.RED.A1T0 RZ, [R0+URZ], RZ ;  /* 0x000000ff00ff79a7 */ /* 0x0045e200081004ff */
[----:B-1----:R-:W-:-:S02]  /*2b00*/  LOP3.LUT P3, RZ, R6, 0x1, RZ, 0xc0, !PT ;  /* 0x0000000106ff7812 */ /* 0x002fc4000786c0ff */
[----:B------:R-:W-:-:S04]  /*2b10*/  SEL R5, RZ, 0x1, P1 ;  /* 0x00000001ff057807 */ /* 0x000fc80000800000 */
[----:B------:R-:W-:Y:S02]  /*2b20*/  LOP3.LUT R10, R10, R5, RZ, 0x3c, !PT ;  /* 0x000000050a0a7212 */ /* 0x000fe400078e3cff */
[----:B--2---:R-:W-:-:S04]  /*2b30*/  SEL R0, RZ, 0x1, P0 ;  /* 0x00000001ff007807 */ /* 0x004fc80000000000 */
[----:B------:R-:W-:Y:S01]  /*2b40*/  LOP3.LUT R9, R9, R0, RZ, 0x3c, !PT ;  /* 0x0000000009097212 */ /* 0x000fe200078e3cff */
[----:B------:R-:W-:Y:S06]  /*2b50*/  @P3 BRA `(.L_x_46) ;  /* 0xfffffffc002c3947 */ /* 0x000fec000383ffff */
[----:B------:R-:W-:Y:S01]  /*2b60*/  ULEA UR5, UR6, UR37, 0x3 ;  /* 0x0000002506057291 */ /* 0x000fe2000f8e18ff */
[----:B------:R-:W-:-:S08]  /*2b70*/  SHF.L.U32 R3, R12, 0x1f, RZ ;  /* 0x0000001f0c037819 */ /* 0x000fd000000006ff */
[----:B------:R-:W1:Y:S02]  /*2b80*/  SYNCS.PHASECHK.TRANS64 P0, [UR5+0x90], R3 ;  /* 0x00009003ff0075a7 */ /* 0x000e640008001005 */
[----:B-1----:R-:W-:Y:S05]  /*2b90*/  @P0 BRA `(.L_x_47) ;  /* 0x0000000000080947 */ /* 0x002fea0003800000 */
[----:B------:R-:W1:Y:S02]  /*2ba0*/  SYNCS.PHASECHK.TRANS64.TRYWAIT P0, [UR5+0x90], R3 ;  /* 0x00009003ff0075a7 */ /* 0x000e640008001105 */
[----:B-1----:R-:W-:Y:S05]  /*2bb0*/  @!P0 BRA `(.L_x_48) ;  /* 0x0000004400c08947 */ /* 0x002fea0003800000 */
.L_x_47:
[----:B------:R-:W-:-:S04]  /*2bc0*/  UIADD3 UR4, UPT, UPT, UR6, 0x1, URZ ;  /* 0x0000000106047890 */ /* 0x000fc8000fffe0ff */
[----:B------:R-:W-:-:S04]  /*2bd0*/  UISETP.NE.AND UP0, UPT, UR4, 0x2, UPT ;  /* 0x000000020400788c */ /* 0x000fc8000bf05270 */
[----:B------:R-:W-:Y:S02]  /*2be0*/  USEL UR7, URZ, 0x1, UP0 ;  /* 0x00000001ff077887 */ /* 0x000fe40008000000 */
[----:B------:R-:W-:-:S04]  /*2bf0*/  USEL UR4, UR4, URZ, UP0 ;  /* 0x000000ff04047287 */ /* 0x000fc80008000000 */
[----:B------:R-:W-:Y:S01]  /*2c00*/  ULEA UR4, UR4, UR37, 0x3 ;  /* 0x0000002504047291 */ /* 0x000fe2000f8e18ff */
[----:B-1----:R-:W-:-:S04]  /*2c10*/  LOP3.LUT R3, R12, UR7, RZ, 0x3c, !PT ;  /* 0x000000070c037c12 */ /* 0x002fc8000f8e3cff */
[----:B------:R-:W-:-:S04]  /*2c20*/  SHF.L.U32 R0, R3, 0x1f, RZ ;  /* 0x0000001f03007819 */ /* 0x000fc800000006ff */
[----:B------:R-:W1:Y:S02]  /*2c30*/  SYNCS.PHASECHK.TRANS64 P0, [UR4+0x90], R0 ;  /* 0x00009000ff0075a7 */ /* 0x000e640008001004 */
[----:B-1----:R-:W-:Y:S05]  /*2c40*/  @P0 EXIT ;  /* 0x000000000000094d */ /* 0x002fea0003800000 */
[----:B------:R-:W-:Y:S02]  /*2c50*/  SHF.L.U32 R3, R3, 0x1f, RZ ;  /* 0x0000001f03037819 */ /* 0x000fe400000006ff */
[----:B------:R-:W-:-:S07]  /*2c60*/  MOV R0, UR4 ;  /* 0x0000000400007c02 */ /* 0x000fce0008000f00 */
.L_x_49:
[----:B-1----:R1:W2:Y:S02]  /*2c70*/  SYNCS.PHASECHK.TRANS64.TRYWAIT P0, [R0+URZ+0x90], R3 ;  /* 0x00009003000075a7 */ /* 0x0022a400080011ff */
[----:B--2---:R-:W-:Y:S05]  /*2c80*/  @!P0 NANOSLEEP.SYNCS 0x989680 ;  /* 0x009896800000895d */ /* 0x004fea0003900000 */
[----:B------:R-:W2:Y:S02]  /*2c90*/  @!P0 SYNCS.PHASECHK.TRANS64 P0, [R0+URZ+0x90], R3 ;  /* 0x00009003000085a7 */ /* 0x000ea400080010ff */
[----:B--2---:R-:W-:Y:S05]  /*2ca0*/  @P0 EXIT ;  /* 0x000000000000094d */ /* 0x004fea0003800000 */
[----:B------:R-:W-:Y:S05]  /*2cb0*/  BRA `(.L_x_49) ;  /* 0xfffffffc00ec7947 */ /* 0x000fea000383ffff */
.L_x_42:
[----:B------:R-:W-:-:S09]  /*2cc0*/  UISETP.NE.AND UP1, UPT, UR8, URZ, UPT ;  /* 0x000000ff0800728c */ /* 0x000fd2000bf25270 */
[----:B------:R-:W-:Y:S05]  /*2cd0*/  BRA.U UP1, `(.L_x_50) ;  /* 0x0000001101387547 */ /* 0x000fea000b800000 */
[----:B------:R-:W-:Y:S01]  /*2ce0*/  UMOV UR4, 0x40 ;  /* 0x0000004000047882 */ /* 0x000fe20000000000 */
[----:B------:R-:W-:Y:S01]  /*2cf0*/  NOP ;  /* 0x0000000000007918 */ /* 0x000fe20000000000 */
[----:B------:R-:W-:Y:S01]  /*2d00*/  ULEA UR4, UR37, UR4, 0x18 ;  /* 0x0000000425047291 */ /* 0x000fe2000f8ec0ff */
[----:B------:R-:W-:Y:S02]  /*2d10*/  UMOV UR5, 0x400 ;  /* 0x0000040000057882 */ /* 0x000fe40000000000 */
[----:B------:R-:W-:-:S06]  /*2d20*/  ULEA UR37, UR37, UR5, 0x18 ;  /* 0x0000000525257291 */ /* 0x000fcc000f8ec0ff */
[----:B------:R-:W1:Y:S02]  /*2d30*/  LDS.U8 R0, [UR4+0x1c] ;  /* 0x00001c04ff007984 */ /* 0x000e640008000000 */
[----:B-1----:R-:W-:-:S13]  /*2d40*/  ISETP.NE.AND P0, PT, R0, RZ, PT ;  /* 0x000000ff0000720c */ /* 0x002fda0003f05270 */
[----:B------:R-:W-:Y:S05]  /*2d50*/  @P0 BRA `(.L_x_51) ;  /* 0x0000000000580947 */ /* 0x000fea0003800000 */
[----:B------:R-:W-:-:S13]  /*2d60*/  ELECT P0, URZ, PT ;  /* 0x0000000000ff782f */ /* 0x000fda0003800000 */
[----:B------:R-:W-:Y:S05]  /*2d70*/  @!P0 BRA `(.L_x_52) ;  /* 0x0000000000608947 */ /* 0x000fea0003800000 */
[----:B------:R-:W-:Y:S01]  /*2d80*/  UMOV UR5, 0x10 ;  /* 0x0000001000057882 */ /* 0x000fe20000000000 */
[----:B------:R-:W-:Y:S01]  /*2d90*/  HFMA2 R0, -RZ, RZ, 0, 5.9604644775390625e-08 ;  /* 0x00000001ff007431 */ /* 0x000fe200000001ff */
[----:B------:R-:W-:-:S03]  /*2da0*/  MOV R2, 0xffff ;  /* 0x0000ffff00027802 */ /* 0x000fc60000000f00 */
[----:B------:R-:W-:Y:S04]  /*2db0*/  DEPBAR.LE SB1, 0x36 ;  /* 0x00009d800000791a */ /* 0x000fe80000000000 */
[----:B------:R-:W1:Y:S02]  /*2dc0*/  UTCATOMSWS.FIND_AND_SET.ALIGN UP0, UR5, UR5 ;  /* 0x00000005000575e3 */ /* 0x000e640008000800 */
[----:B-1----:R-:W-:Y:S01]  /*2dd0*/  MOV R3, UR5 ;  /* 0x0000000500037c02 */ /* 0x002fe20008000f00 */
[----:B------:R-:W-:Y:S06]  /*2de0*/  BRA.U UP0, `(.L_x_53) ;  /* 0x0000000100187547 */ /* 0x000fec000b800000 */
.L_x_54:
[----:B------:R-:W-:Y:S05]  /*2df0*/  NANOSLEEP 0x64 ;  /* 0x000000640000795d */ /* 0x000fea0003800000 */
[----:B------:R-:W-:-:S05]  /*2e00*/  UMOV UR5, 0x10 ;  /* 0x0000001000057882 */ /* 0x000fca0000000000 */
[----:B------:R-:W-:Y:S04]  /*2e10*/  DEPBAR.LE SB1, 0x36 ;  /* 0x00009d800000791a */ /* 0x000fe80000000000 */
[----:B------:R-:W1:Y:S02]  /*2e20*/  UTCATOMSWS.FIND_AND_SET.ALIGN UP0, UR5, UR5 ;  /* 0x00000005000575e3 */ /* 0x000e640008000800 */
[----:B-1----:R-:W-:Y:S01]  /*2e30*/  MOV R3, UR5 ;  /* 0x0000000500037c02 */ /* 0x002fe20008000f00 */
[----:B------:R-:W-:Y:S05]  /*2e40*/  BRA.U !UP0, `(.L_x_54) ;  /* 0xfffffffd08e87547 */ /* 0x000fea000b83ffff */
.L_x_53:
[-C--:B------:R-:W-:Y:S02]  /*2e50*/  SHF.L.U32 R2, R2, R3.reuse, RZ ;  /* 0x0000000302027219 */ /* 0x080fe400000006ff */
[----:B------:R-:W-:Y:S01]  /*2e60*/  SHF.L.U32 R0, R0, R3, RZ ;  /* 0x0000000300007219 */ /* 0x000fe200000006ff */
[----:B------:R-:W-:Y:S02]  /*2e70*/  IMAD.SHL.U32 R3, R3, 0x20, RZ ;  /* 0x0000002003037824 */ /* 0x000fe400078e00ff */
[----:B------:R1:W-:Y:S04]  /*2e80*/  ATOMS.OR RZ, [UR4+0x14], R2 ;  /* 0x00001402ffff798c */ /* 0x0003e8000b000004 */
[----:B------:R1:W-:Y:S04]  /*2e90*/  ATOMS.OR RZ, [UR4+0x18], R0 ;  /* 0x00001800ffff798c */ /* 0x0003e8000b000004 */
[----:B------:R1:W-:Y:S01]  /*2ea0*/  STS [UR37+0x130], R3 ;  /* 0x00013003ff007988 */ /* 0x0003e20008000825 */
[----:B------:R-:W-:Y:S05]  /*2eb0*/  BRA `(.L_x_52) ;  /* 0x0000000000107947 */ /* 0x000fea0003800000 */
.L_x_51:
[----:B------:R-:W-:Y:S02]  /*2ec0*/  MOV R0, 0xffffffff ;  /* 0xffffffff00007802 */ /* 0x000fe40000000f00 */
[----:B------:R-:W-:-:S03]  /*2ed0*/  MOV R2, 0x2f00 ;  /* 0x00002f0000027802 */ /* 0x000fc60000000f00 */
[----:B------:R1:W-:Y:S04]  /*2ee0*/  STS [UR37+0x130], R0 ;  /* 0x00013000ff007988 */ /* 0x0003e80008000825 */
[----:B-1-3-5:R-:W-:Y:S05]  /*2ef0*/  CALL.REL.NOINC `($__internal_1_$__cuda_sm10x_tcgen05_guardrail_trap_phase_invalid_during_alloc) ;  /* 0x0000004800407944 */ /* 0x02afea0003c00000 */
.L_x_52:
[----:B------:R-:W-:Y:S05]  /*2f00*/  WARPSYNC.ALL ;  /* 0x0000000000007948 */ /* 0x000fea0003800000 */
[----:B------:R-:W2:Y:S01]  /*2f10*/  S2UR UR9, SR_CgaCtaId ;  /* 0x00000000000979c3 */ /* 0x000ea20000008800 */
[----:B------:R-:W-:Y:S01]  /*2f20*/  UMOV UR4, 0x400 ;  /* 0x0000040000047882 */ /* 0x000fe20000000000 */
[----:B------:R-:W-:-:S06]  /*2f30*/  NOP ;  /* 0x0000000000007918 */ /* 0x000fcc0000000000 */
[----:B------:R-:W-:Y:S06]  /*2f40*/  BAR.ARV 0x6, 0xa0 ;  /* 0x0182800000007b1d */ /* 0x000fec0000002000 */
[----:B------:R-:W4:Y:S01]  /*2f50*/  LDCU UR5, c[0x0][0x38c] ;  /* 0x00007180ff0577ac */ /* 0x000f220008000800 */
[----:B------:R-:W-:Y:S01]  /*2f60*/  IMAD.MOV.U32 R11, RZ, RZ, 0x1 ;  /* 0x00000001ff0b7424 */ /* 0x000fe200078e00ff */
[----:B------:R-:W-:Y:S01]  /*2f70*/  CS2R R8, SRZ ;  /* 0x0000000000087805 */ /* 0x000fe2000001ff00 */
[----:B------:R-:W-:Y:S01]  /*2f80*/  IMAD.MOV.U32 R10, RZ, RZ, RZ ;  /* 0x000000ffff0a7224 */ /* 0x000fe200078e00ff */
[----:B------:R-:W-:Y:S01]  /*2f90*/  UMOV UR12, URZ ;  /* 0x000000ff000c7c82 */ /* 0x000fe20008000000 */
[----:B------:R-:W-:Y:S01]  /*2fa0*/  UMOV UR11, URZ ;  /* 0x000000ff000b7c82 */ /* 0x000fe20008000000 */
[----:B------:R-:W-:Y:S01]  /*2fb0*/  UMOV UR30, 0x0 ;  /* 0x00000000001e7882 */ /* 0x000fe20000000000 */
[----:B------:R-:W-:Y:S01]  /*2fc0*/  UMOV UR31, 0x4140010 ;  /* 0x04140010001f7882 */ /* 0x000fe20000000000 */
[----:B------:R-:W-:Y:S01]  /*2fd0*/  UMOV UR28, 0x0 ;  /* 0x00000000001c7882 */ /* 0x000fe20000000000 */
[----:B------:R-:W-:Y:S01]  /*2fe0*/  UMOV UR29, 0x4140010 ;  /* 0x04140010001d7882 */ /* 0x000fe20000000000 */
[----:B--2---:R-:W-:Y:S01]  /*2ff0*/  ULEA UR9, UR9, UR4, 0x18 ;  /* 0x0000000409097291 */ /* 0x004fe2000f8ec0ff */
[----:B------:R-:W2:Y:S03]  /*3000*/  LDCU UR4, c[0x0][0x38c] ;  /* 0x00007180ff0477ac */ /* 0x000ea60008000800 */
[----:B------:R-:W-:Y:S01]  /*3010*/  UIADD3 UR10, UPT, UPT, UR9, 0x2a00, URZ ;  /* 0x00002a00090a7890 */ /* 0x000fe2000fffe0ff */
[----:B------:R-:W-:-:S04]  /*3020*/  UMOV UR26, 0x0 ;  /* 0x00000000001a7882 */ /* 0x000fc80000000000 */
[----:B-1----:R-:W1:Y:S01]  /*3030*/  LDS R0, [UR9+0x130] ;  /* 0x00013009ff007984 */ /* 0x002e620008000800 */
[----:B------:R-:W-:Y:S01]  /*3040*/  USHF.R.U32.HI UR10, URZ, 0x4, UR10 ;  /* 0x00000004ff0a7899 */ /* 0x000fe2000801160a */
[----:B------:R-:W-:Y:S01]  /*3050*/  UMOV UR27, 0x4140010 ;  /* 0x04140010001b7882 */ /* 0x000fe20000000000 */
[----:B------:R-:W-:Y:S02]  /*3060*/  UMOV UR24, 0x0 ;  /* 0x0000000000187882 */ /* 0x000fe40000000000 */
[----:B------:R-:W-:Y:S01]  /*3070*/  ULOP3.LUT UR10, UR10, 0x3fff, URZ, 0xc0, !UPT ;  /* 0x00003fff0a0a7892 */ /* 0x000fe2000f8ec0ff */
[----:B------:R-:W-:Y:S01]  /*3080*/  UMOV UR25, 0x4140010 ;  /* 0x0414001000197882 */ /* 0x000fe20000000000 */
[----:B------:R-:W-:Y:S01]  /*3090*/  UMOV UR22, 0x0 ;  /* 0x0000000000167882 */ /* 0x000fe20000000000 */
[----:B------:R-:W-:Y:S01]  /*30a0*/  UMOV UR23, 0x4140010 ;  /* 0x0414001000177882 */ /* 0x000fe20000000000 */
[----:B------:R-:W-:Y:S01]  /*30b0*/  UMOV UR20, 0x0 ;  /* 0x0000000000147882 */ /* 0x000fe20000000000 */
[----:B--2---:R-:W-:Y:S01]  /*30c0*/  UIADD3 UR4, UPT, UPT, UR4, 0xff, URZ ;  /* 0x000000ff04047890 */ /* 0x004fe2000fffe0ff */
[----:B------:R-:W-:Y:S01]  /*30d0*/  UMOV UR21, 0x4140010 ;  /* 0x0414001000157882 */ /* 0x000fe20000000000 */
[----:B------:R-:W-:-:S02]  /*30e0*/  ULOP3.LUT UR10, UR10, 0x10000, URZ, 0xfc, !UPT ;  /* 0x000100000a0a7892 */ /* 0x000fc4000f8efcff */
[----:B------:R-:W-:Y:S02]  /*30f0*/  USHF.R.S32.HI UR8, URZ, 0x1f, UR4 ;  /* 0x0000001fff087899 */ /* 0x000fe40008011404 */
[----:B----4-:R-:W-:Y:S02]  /*3100*/  UISETP.GE.AND UP3, UPT, UR5, 0x1, UPT ;  /* 0x000000010500788c */ /* 0x010fe4000bf66270 */
[----:B------:R-:W-:Y:S02]  /*3110*/  ULEA.HI UR8, UR8, UR4, URZ, 0x8 ;  /* 0x0000000408087291 */ /* 0x000fe4000f8f40ff */
[----:B------:R-:W-:Y:S02]  /*3120*/  UIADD3 UR4, UPT, UPT, UR9, 0x1aa00, URZ ;  /* 0x0001aa0009047890 */ /* 0x000fe4000fffe0ff */
[----:B------:R-:W-:Y:S02]  /*3130*/  USHF.R.S32.HI UR8, URZ, 0x8, UR8 ;  /* 0x00000008ff087899 */ /* 0x000fe40008011408 */
[----:B------:R-:W-:-:S02]  /*3140*/  USHF.R.U32.HI UR4, URZ, 0x4, UR4 ;  /* 0x00000004ff047899 */ /* 0x000fc40008011604 */
[----:B------:R-:W-:Y:S02]  /*3150*/  UISETP.LT.AND UP0, UPT, UR8, 0x1, UPT ;  /* 0x000000010800788c */ /* 0x000fe4000bf01270 */
[----:B------:R-:W-:Y:S02]  /*3160*/  ULOP3.LUT UR4, UR4, 0x3fff, URZ, 0xc0, !UPT ;  /* 0x00003fff04047892 */ /* 0x000fe4000f8ec0ff */
[----:B------:R-:W-:Y:S02]  /*3170*/  USEL UR16, UR8, 0x1, !UP0 ;  /* 0x0000000108107887 */ /* 0x000fe4000c000000 */
[----:B------:R-:W-:Y:S02]  /*3180*/  ULOP3.LUT UR4, UR4, 0x10000, URZ, 0xfc, !UPT ;  /* 0x0001000004047892 */ /* 0x000fe4000f8efcff */
[----:B------:R-:W-:Y:S01]  /*3190*/  UIADD3 UR16, UPT, UPT, -UR16, URZ, URZ ;  /* 0x000000ff10107290 */ /* 0x000fe2000fffe1ff */
[----:B------:R-:W-:Y:S01]  /*31a0*/  UMOV UR34, 0x0 ;  /* 0x0000000000227882 */ /* 0x000fe20000000000 */
[----:B------:R-:W-:Y:S01]  /*31b0*/  UMOV UR35, 0x4140010 ;  /* 0x0414001000237882 */ /* 0x000fe20000000000 */
[----:B-1----:R-:W-:Y:S01]  /*31c0*/  R2UR UR13, R0 ;  /* 0x00000000000d72ca */ /* 0x002fe200000e0000 */
[----:B------:R-:W-:Y:S01]  /*31d0*/  UMOV UR32, 0x0 ;  /* 0x0000000000207882 */ /* 0x000fe20000000000 */
[----:B------:R-:W-:-:S13]  /*31e0*/  UMOV UR33, 0x4140010 ;  /* 0x0414001000217882 */ /* 0x000fda0000000000 */
.L_x_61:
[----:B------:R-:W-:Y:S02]  /*31f0*/  LEA R0, R10, UR9, 0x3 ;  /* 0x000000090a007c11 */ /* 0x000fe4000f8e18ff */
[----:B------:R-:W-:Y:S02]  /*3200*/  SHF.L.U32 R5, R9, 0x1f, RZ ;  /* 0x0000001f09057819 */ /* 0x000fe400000006ff */
[----:B------:R-:W-:Y:S01]  /*3210*/  PLOP3.LUT P0, PT, PT, PT, UP3, 0x80, 0x8 ;  /* 0x000000000008781c */ /* 0x000fe20003f0f038 */
[----:B------:R-:W-:Y:S01]  /*3220*/  VIADD R3, R0, 0x90 ;  /* 0x0000009000037836 */ /* 0x000fe20000000000 */
[----:B-1----:R-:W1:Y:S02]  /*3230*/  SYNCS.PHASECHK.TRANS64.TRYWAIT P1, [R0+URZ+0x80], R5 ;  /* 0x00008005000075a7 */ /* 0x002e6400080211ff */
[----:B-1--4-:R-:W-:Y:S09]  /*3240*/  @!P1 BRA `(.L_x_55) ;  /* 0x0000004000349947 */ /* 0x012ff20003800000 */
.L_x_115:
[----:B------:R-:W-:Y:S01]  /*3250*/  LEA R4, R10, UR9, 0x4 ;  /* 0x000000090a047c11 */ /* 0x000fe2000f8e20ff */
[----:B------:R-:W-:Y:S01]  /*3260*/  @UP3 ULEA UR5, UR11, UR9, 0x3 ;  /* 0x000000090b053291 */ /* 0x000fe2000f8e18ff */
[----:B------:R-:W-:Y:S01]  /*3270*/  PLOP3.LUT P2, PT, PT, PT, PT, 0x80, 0x8 ;  /* 0x000000000008781c */ /* 0x000fe20003f4f070 */
[----:B------:R-:W-:Y:S01]  /*3280*/  ULEA UR14, UR12, UR9, 0x3 ;  /* 0x000000090c0e7291 */ /* 0x000fe2000f8e18ff */
[----:B------:R-:W-:Y:S01]  /*3290*/  PRMT R3, RZ, 0x654, R3 ;  /* 0x00000654ff037816 */ /* 0x000fe20000000003 */
[----:B------:R-:W-:Y:S01]  /*32a0*/  ULEA.HI UR15, UR12, UR12, URZ, 0x1 ;  /* 0x0000000c0c0f7291 */ /* 0x000fe2000f8f08ff */
[----:B-1----:R-:W1:Y:S01]  /*32b0*/  LDS.128 R4, [R4+0x110] ;  /* 0x0001100004047984 */ /* 0x002e620000000c00 */
[----:B------:R-:W-:Y:S02]  /*32c0*/  @P0 SHF.L.U32 R2, R8, 0x1f, RZ ;  /* 0x0000001f08020819 */ /* 0x000fe400000006ff */
[----:B------:R-:W-:Y:S01]  /*32d0*/  SHF.L.U32 R0, R11, 0x1f, RZ ;  /* 0x0000001f0b007819 */ /* 0x000fe200000006ff */
[----:B------:R-:W-:Y:S01]  /*32e0*/  @!PT LDS RZ, [RZ] ;  /* 0x00000000fffff984 */ /* 0x000fe20000000800 */
[----:B------:R-:W-:Y:S01]  /*32f0*/  @!PT LDS RZ, [RZ] ;  /* 0x00000000fffff984 */ /* 0x000fe20000000800 */
[----:B------:R-:W-:Y:S01]  /*3300*/  @!PT LDS RZ, [RZ] ;  /* 0x00000000fffff984 */ /* 0x000fe20000000800 */
[----:B------:R-:W-:Y:S01]  /*3310*/  @!PT LDS RZ, [RZ] ;  /* 0x00000000fffff984 */ /* 0x000fe20000000800 */
[----:B------:R2:W-:Y:S06]  /*3320*/  MEMBAR.ALL.CTA ;  /* 0x0000000000007992 */ /* 0x0005ec0000008000 */
[----:B--2---:R-:W2:Y:S02]  /*3330*/  FENCE.VIEW.ASYNC.S ;  /* 0x00000000000073c6 */ /* 0x004ea40000000000 */
[----:B--2---:R2:W-:Y:S01]  /*3340*/  SYNCS.ARRIVE.TRANS64.RED.A1T0 RZ, [R3+URZ], RZ ;  /* 0x000000ff03ff79a7 */ /* 0x0045e200081004ff */
[----:B------:R2:W4:Y:S01]  /*3350*/  @P0 SYNCS.PHASECHK.TRANS64.TRYWAIT P2, [UR5], R2 ;  /* 0x00000002ff0005a7 */ /* 0x0005220008041105 */
[----:B------:R-:W-:-:S02]  /*3360*/  ULOP3.LUT UR5, UR15, 0xffe, URZ, 0xc0, !UPT ;  /* 0x00000ffe0f057892 */ /* 0x000fc4000f8ec0ff */
[----:B------:R-:W-:Y:S01]  /*3370*/  USHF.R.U32.HI UR15, URZ, 0x1, UR15 ;  /* 0x00000001ff0f7899 */ /* 0x000fe2000801160f */
[----:B-1----:R-:W-:Y:S01]  /*3380*/  LOP3.LUT P1, RZ, R6, 0x1, RZ, 0xc0, !PT ;  /* 0x0000000106ff7812 */ /* 0x002fe2000782c0ff */
[----:B------:R-:W-:Y:S02]  /*3390*/  UIADD3 UR5, UPT, UPT, -UR5, UR12, URZ ;  /* 0x0000000c05057290 */ /* 0x000fe4000fffe1ff */
[----:B------:R-:W-:-:S04]  /*33a0*/  UIMAD UR15, UR15, 0x50, UR13 ;  /* 0x000000500f0f78a4 */ /* 0x000fc8000f8e020d */
[----:B------:R-:W-:Y:S01]  /*33b0*/  ULEA UR15, UR5, UR15, 0x14 ;  /* 0x0000000f050f7291 */ /* 0x000fe2000f8ea0ff */
[----:B------:R-:W1:Y:S02]  /*33c0*/  SYNCS.PHASECHK.TRANS64.TRYWAIT P0, [UR14+0xc0], R0 ;  /* 0x0000c000ff0075a7 */ /* 0x000e64000800110e */
[----:B-12-4-:R-:W-:Y:S09]  /*33d0*/  @!P0 BRA `(.L_x_56) ;  /* 0x0000003c00e48947 */ /* 0x016ff20003800000 */
.L_x_117:
[----:B------:R-:W-:Y:S01]  /*33e0*/  IADD3 R10, PT, PT, R10, 0x1, RZ ;  /* 0x000000010a0a7810 */ /* 0x000fe20007ffe0ff */
[----:B------:R-:W-:Y:S06]  /*33f0*/  BRA.U !UP3, `(.L_x_57) ;  /* 0x000000050b107547 */ /* 0x000fec000b800000 */
[----:B------:R-:W-:Y:S01]  /*3400*/  UPLOP3.LUT UP4, UPT, UPT, UPT, UPT, 0x40, 0x4 ;  /* 0x000000000004789c */ /* 0x000fe20003f8e870 */
[----:B------:R-:W-:Y:S01]  /*3410*/  UMOV UR18, UR16 ;  /* 0x0000001000127c82 */ /* 0x000fe20008000000 */
[----:B------:R-:W-:Y:S01]  /*3420*/  UMOV UR17, UR8 ;  /* 0x0000000800117c82 */ /* 0x000fe20008000000 */
[----:B------:R-:W-:-:S08]  /*3430*/  UMOV UR5, UR11 ;  /* 0x0000000b00057c82 */ /* 0x000fd00008000000 */
.L_x_60:
[----:B------:R-:W-:Y:S02]  /*3440*/  UIADD3 UR18, UPT, UPT, UR18, 0x1, URZ ;  /* 0x0000000112127890 */ /* 0x000fe4000fffe0ff */
[----:B--2---:R-:W-:Y:S02]  /*3450*/  ULEA UR19, UR5, UR9, 0x3 ;  /* 0x0000000905137291 */ /* 0x004fe4000f8e18ff */
[----:B------:R-:W-:Y:S01]  /*3460*/  UISETP.NE.AND UP0, UPT, UR18, URZ, UPT ;  /* 0x000000ff1200728c */ /* 0x000fe2000bf05270 */
[----:B----4-:R-:W-:Y:S10]  /*3470*/  @P2 BRA `(.L_x_58) ;  /* 0x00000000000c2947 */ /* 0x010ff40003800000 */
[----:B-1----:R-:W-:Y:S04]  /*3480*/  SHF.L.U32 R3, R8, 0x1f, RZ ;  /* 0x0000001f08037819 */ /* 0x002fe800000006ff */
[----:B------:R-:W1:Y:S02]  /*3490*/  SYNCS.PHASECHK.TRANS64.TRYWAIT P0, [UR19], R3 ;  /* 0x00000003ff0075a7 */ /* 0x000e640008001113 */
[----:B-1----:R-:W-:Y:S05]  /*34a0*/  @!P0 BRA `(.L_x_59) ;  /* 0x0000003c00c88947 */ /* 0x002fea0003800000 */
.L_x_58:
[----:B------:R-:W-:Y:S01]  /*34b0*/  UISETP.NE.AND UP1, UPT, UR17, 0x1, UPT ;  /* 0x000000011100788c */ /* 0x000fe2000bf25270 */
[----:B------:R-:W-:Y:S01]  /*34c0*/  PLOP3.LUT P2, PT, PT, PT, PT, 0x80, 0x8 ;  /* 0x000000000008781c */ /* 0x000fe20003f4f070 */
[----:B------:R-:W-:Y:S02]  /*34d0*/  UIADD3 UR11, UPT, UPT, UR5, 0x1, URZ ;  /* 0x00000001050b7890 */ /* 0x000fe4000fffe0ff */
[----:B------:R-:W-:Y:S02]  /*34e0*/  UIMAD UR6, UR5, 0x500, UR4 ;  /* 0x00000500050678a4 */ /* 0x000fe4000f8e0204 */
[----:B------:R-:W-:Y:S01]  /*34f0*/  UISETP.NE.AND UP2, UPT, UR11, 0x6, UPT ;  /* 0x000000060b00788c */ /* 0x000fe2000bf45270 */
[----:B------:R-:W-:Y:S01]  /*3500*/  PLOP3.LUT P0, PT, PT, PT, UP1, 0x80, 0x8 ;  /* 0x000000000008781c */ /* 0x000fe20003f0f018 */
[----:B------:R-:W-:Y:S02]  /*3510*/  ULEA UR64, UR5, UR10, 0xa ;  /* 0x0000000a05407291 */ /* 0x000fe4000f8e50ff */
[----:B------:R-:W-:Y:S02]  /*3520*/  USEL UR37, URZ, 0x1, UP2 ;  /* 0x00000001ff257887 */ /* 0x000fe40009000000 */
[----:B------:R-:W-:Y:S02]  /*3530*/  USEL UR11, UR11, URZ, UP2 ;  /* 0x000000ff0b0b7287 */ /* 0x000fe40009000000 */
[----:B------:R-:W-:Y:S02]  /*3540*/  UIADD3 UR62, UPT, UPT, UR6, 0x2, URZ ;  /* 0x00000002063e7890 */ /* 0x000fe4000fffe0ff */
[----:B------:R-:W-:Y:S01]  /*3550*/  @UP1 ULEA UR36, UR11, UR9, 0x3 ;  /* 0x000000090b241291 */ /* 0x000fe2000f8e18ff */
[----:B------:R-:W-:Y:S01]  /*3560*/  LOP3.LUT R8, R8, UR37, RZ, 0x3c, !PT ;  /* 0x0000002508087c12 */ /* 0x000fe2000f8e3cff */
[----:B------:R-:W-:Y:S02]  /*3570*/  UIADD3 UR60, UPT, UPT, UR64, 0x2, URZ ;  /* 0x00000002403c7890 */ /* 0x000fe4000fffe0ff */
[----:B------:R-:W-:Y:S01]  /*3580*/  UIADD3 UR58, UPT, UPT, UR6, 0x4, URZ ;  /* 0x00000004063a7890 */ /* 0x000fe2000fffe0ff */
[----:B-1----:R-:W-:Y:S01]  /*3590*/  @P0 SHF.L.U32 R0, R8, 0x1f, RZ ;  /* 0x0000001f08000819 */ /* 0x002fe200000006ff */
[----:B------:R-:W-:Y:S02]  /*35a0*/  UIADD3 UR56, UPT, UPT, UR64, 0x4, URZ ;  /* 0x0000000440387890 */ /* 0x000fe4000fffe0ff */
[----:B------:R-:W-:Y:S01]  /*35b0*/  UIADD3 UR54, UPT, UPT, UR6, 0x6, URZ ;  /* 0x0000000606367890 */ /* 0x000fe2000fffe0ff */
[----:B------:R2:W4:Y:S01]  /*35c0*/  @P0 SYNCS.PHASECHK.TRANS64.TRYWAIT P2, [UR36], R0 ;  /* 0x00000000ff0005a7 */ /* 0x0005220008041124 */
[----:B------:R-:W-:Y:S02]  /*35d0*/  UIADD3 UR52, UPT, UPT, UR64, 0x6, URZ ;  /* 0x0000000640347890 */ /* 0x000fe4000fffe0ff */
        /* <DEDUP_REMOVED lines=9> */
[----:B------:R-:W-:Y:S01]  /*3670*/  UIADD3 UR17, UPT, UPT, UR17, -0x1, URZ ;  /* 0xffffffff11117890 */ /* 0x000fe2000fffe0ff */
[----:B------:R-:W-:Y:S01]  /*3680*/  UMOV UR7, 0x40004040 ;  /* 0x4000404000077882 */ /* 0x000fe20000000000 */
[----:B------:R-:W-:Y:S01]  /*3690*/  UMOV UR65, 0x40004040 ;  /* 0x4000404000417882 */ /* 0x000fe20000000000 */
[----:B------:R-:W-:Y:S01]  /*36a0*/  UMOV UR63, 0x40004040 ;  /* 0x40004040003f7882 */ /* 0x000fe20000000000 */
[----:B------:R2:W-:Y:S01]  /*36b0*/  UTCQMMA gdesc[UR64], gdesc[UR6], tmem[UR15], tmem[UR30], idesc[UR31], UP4 ;  /* 0x00ff1e06400075ea */ /* 0x0005e2000a00030f */
[----:B------:R-:W-:Y:S01]  /*36c0*/  UPLOP3.LUT UP4, UPT, UPT, UPT, UPT, 0x80, 0x8 ;  /* 0x000000000008789c */ /* 0x000fe20003f8f070 */
[----:B------:R-:W-:Y:S01]  /*36d0*/  UMOV UR61, 0x40004040 ;  /* 0x40004040003d7882 */ /* 0x000fe20000000000 */
[----:B------:R-:W-:Y:S01]  /*36e0*/  UMOV UR59, 0x40004040 ;  /* 0x40004040003b7882 */ /* 0x000fe20000000000 */
[----:B------:R2:W-:Y:S01]  /*36f0*/  UTCQMMA gdesc[UR60], gdesc[UR62], tmem[UR15], tmem[UR28], idesc[UR29], UPT ;  /* 0x00ff1c3e3c0075ea */ /* 0x0005e2000b80030f */
        /* <DEDUP_REMOVED lines=14> */
[----:B------:R-:W-:Y:S01]  /*37e0*/  UMOV UR37, 0x40004040 ;  /* 0x4000404000257882 */ /* 0x000fe20000000000 */
[----:B------:R2:W-:Y:S01]  /*37f0*/  UTCQMMA gdesc[UR40], gdesc[UR42], tmem[UR15], tmem[UR34], idesc[UR35], UPT ;  /* 0x00ff222a280075ea */ /* 0x0005e2000b80030f */
[----:B------:R2:W-:Y:S01]  /*3800*/  UTCQMMA gdesc[UR36], gdesc[UR38], tmem[UR15], tmem[UR32], idesc[UR33], UPT ;  /* 0x00ff2026240075ea */ /* 0x0005e2000b80030f */
[----:B------:R2:W-:Y:S01]  /*3810*/  UTCBAR [UR19], URZ ;  /* 0x000000ff130073e9 */ /* 0x0005e200080000ff */
[----:B------:R-:W-:Y:S01]  /*3820*/  UMOV UR5, UR11 ;  /* 0x0000000b00057c82 */ /* 0x000fe20008000000 */
[----:B------:R-:W-:Y:S05]  /*3830*/  BRA.U UP0, `(.L_x_60) ;  /* 0xfffffffd00007547 */ /* 0x000fea000b83ffff */
.L_x_57:
[----:B------:R-:W-:Y:S01]  /*3840*/  UIADD3 UR12, UPT, UPT, UR12, 0x1, URZ ;  /* 0x000000010c0c7890 */ /* 0x000fe2000fffe0ff */
[C---:B------:R-:W-:Y:S01]  /*3850*/  ISETP.NE.AND P0, PT, R10.reuse, 0x2, PT ;  /* 0x000000020a00780c */ /* 0x040fe20003f05270 */
[----:B------:R-:W-:Y:S02]  /*3860*/  UIADD3 UR14, UPT, UPT, UR14, 0xa0, URZ ;  /* 0x000000a00e0e7890 */ /* 0x000fe4000fffe0ff */
[----:B------:R-:W-:Y:S01]  /*3870*/  UISETP.NE.AND UP0, UPT, UR12, 0x4, UPT ;  /* 0x000000040c00788c */ /* 0x000fe2000bf05270 */
[----:B-12---:R-:W-:Y:S02]  /*3880*/  SEL R0, RZ, 0x1, P0 ;  /* 0x00000001ff007807 */ /* 0x006fe40000000000 */
[----:B------:R-:W-:Y:S01]  /*3890*/  SEL R10, R10, RZ, P0 ;  /* 0x000000ff0a0a7207 */ /* 0x000fe20000000000 */
[----:B------:R-:W-:Y:S01]  /*38a0*/  USEL UR5, URZ, 0x1, UP0 ;  /* 0x00000001ff057887 */ /* 0x000fe20008000000 */
[----:B------:R-:W-:Y:S01]  /*38b0*/  LOP3.LUT R9, R9, R0, RZ, 0x3c, !PT ;  /* 0x0000000009097212 */ /* 0x000fe200078e3cff */
[----:B------:R-:W-:Y:S01]  /*38c0*/  USEL UR12, UR12, URZ, UP0 ;  /* 0x000000ff0c0c7287 */ /* 0x000fe20008000000 */
[----:B------:R1:W-:Y:S03]  /*38d0*/  UTCBAR [UR14], URZ ;  /* 0x000000ff0e0073e9 */ /* 0x0003e600080000ff */
[----:B------:R-:W-:Y:S01]  /*38e0*/  LOP3.LUT R11, R11, UR5, RZ, 0x3c, !PT ;  /* 0x000000050b0b7c12 */ /* 0x000fe2000f8e3cff */
[----:B------:R-:W-:Y:S07]  /*38f0*/  @P1 BRA `(.L_x_61) ;  /* 0xfffffff8003c1947 */ /* 0x000fee000383ffff */
[----:B------:R-:W2:Y:S01]  /*3900*/  S2UR UR4, SR_CgaCtaId ;  /* 0x00000000000479c3 */ /* 0x000ea20000008800 */
[----:B------:R-:W-:Y:S01]  /*3910*/  ELECT P0, URZ, PT ;  /* 0x0000000000ff782f */ /* 0x000fe20003800000 */
[----:B------:R-:W-:Y:S01]  /*3920*/  IMAD.MOV.U32 R0, RZ, RZ, 0x1 ;  /* 0x00000001ff007424 */ /* 0x000fe200078e00ff */
[----:B------:R-:W-:Y:S01]  /*3930*/  UIADD3 UR9, UPT, UPT, UR9, 0xc0, URZ ;  /* 0x000000c009097890 */ /* 0x000fe2000fffe0ff */
[----:B------:R-:W-:Y:S01]  /*3940*/  SHF.L.U32 R3, R11, 0x1f, RZ ;  /* 0x0000001f0b037819 */ /* 0x000fe200000006ff */
[----:B------:R-:W-:-:S03]  /*3950*/  UMOV UR5, 0x40 ;  /* 0x0000004000057882 */ /* 0x000fc60000000000 */
[----:B------:R-:W-:Y:S01]  /*3960*/  UVIRTCOUNT.DEALLOC.SMPOOL 0x80 ;  /* 0x000000800000784c */ /* 0x000fe20000000000 */
[----:B--2---:R-:W-:Y:S02]  /*3970*/  ULEA UR4, UR4, UR5, 0x18 ;  /* 0x0000000504047291 */ /* 0x004fe4000f8ec0ff */
[----:B------:R-:W-:-:S07]  /*3980*/  ULEA UR5, UR12, UR9, 0x3 ;  /* 0x000000090c057291 */ /* 0x000fce000f8e18ff */
[----:B------:R2:W-:Y:S02]  /*3990*/  @P0 STS.U8 [UR4+0x1c], R0 ;  /* 0x00001c00ff000988 */ /* 0x0005e40008000004 */
[----:B------:R-:W3:Y:S02]  /*39a0*/  SYNCS.PHASECHK.TRANS64.TRYWAIT P0, [UR5], R3 ;  /* 0x00000003ff0075a7 */ /* 0x000ee40008001105 */
[----:B--23--:R-:W-:Y:S05]  /*39b0*/  @!P0 BRA `(.L_x_62) ;  /* 0x00000038009c8947 */ /* 0x00cfea0003800000 */
.L_x_120:
[----:B------:R-:W-:-:S04]  /*39c0*/  UIADD3 UR6, UPT, UPT, UR12, 0x1, URZ ;  /* 0x000000010c067890 */ /* 0x000fc8000fffe0ff */
[----:B------:R-:W-:-:S04]  /*39d0*/  UISETP.NE.AND UP0, UPT, UR6, 0x4, UPT ;  /* 0x000000040600788c */ /* 0x000fc8000bf05270 */
[----:B------:R-:W-:Y:S02]  /*39e0*/  USEL UR7, URZ, 0x1, UP0 ;  /* 0x00000001ff077887 */ /* 0x000fe40008000000 */
[----:B------:R-:W-:-:S04]  /*39f0*/  USEL UR6, UR6, URZ, UP0 ;  /* 0x000000ff06067287 */ /* 0x000fc80008000000 */
[----:B------:R-:W-:Y:S01]  /*3a00*/  ULEA UR5, UR6, UR9, 0x3 ;  /* 0x0000000906057291 */ /* 0x000fe2000f8e18ff */
[----:B------:R-:W-:-:S04]  /*3a10*/  LOP3.LUT R2, R11, UR7, RZ, 0x3c, !PT ;  /* 0x000000070b027c12 */ /* 0x000fc8000f8e3cff */
[----:B--2---:R-:W-:-:S04]  /*3a20*/  SHF.L.U32 R3, R2, 0x1f, RZ ;  /* 0x0000001f02037819 */ /* 0x004fc800000006ff */
[----:B------:R-:W2:Y:S02]  /*3a30*/  SYNCS.PHASECHK.TRANS64.TRYWAIT P0, [UR5], R3 ;  /* 0x00000003ff0075a7 */ /* 0x000ea40008001105 */
[----:B--2---:R-:W-:Y:S05]  /*3a40*/  @!P0 BRA `(.L_x_63) ;  /* 0x0000003800908947 */ /* 0x004fea0003800000 */
.L_x_122:
        /* <DEDUP_REMOVED lines=9> */
.L_x_124:
[----:B------:R-:W-:-:S04]  /*3ae0*/  UIADD3 UR6, UPT, UPT, UR6, 0x1, URZ ;  /* 0x0000000106067890 */ /* 0x000fc8000fffe0ff */
[----:B------:R-:W-:-:S04]  /*3af0*/  UISETP.NE.AND UP0, UPT, UR6, 0x4, UPT ;  /* 0x000000040600788c */ /* 0x000fc8000bf05270 */
[----:B------:R-:W-:Y:S02]  /*3b00*/  USEL UR5, URZ, 0x1, UP0 ;  /* 0x00000001ff057887 */ /* 0x000fe40008000000 */
[----:B------:R-:W-:-:S04]  /*3b10*/  USEL UR6, UR6, URZ, UP0 ;  /* 0x000000ff06067287 */ /* 0x000fc80008000000 */
[----:B------:R-:W-:Y:S01]  /*3b20*/  ULEA UR6, UR6, UR9, 0x3 ;  /* 0x0000000906067291 */ /* 0x000fe2000f8e18ff */
[----:B--2---:R-:W-:-:S04]  /*3b30*/  LOP3.LUT R3, R2, UR5, RZ, 0x3c, !PT ;  /* 0x0000000502037c12 */ /* 0x004fc8000f8e3cff */
[----:B------:R-:W-:-:S04]  /*3b40*/  SHF.L.U32 R3, R3, 0x1f, RZ ;  /* 0x0000001f03037819 */ /* 0x000fc800000006ff */
[----:B------:R-:W2:Y:S02]  /*3b50*/  SYNCS.PHASECHK.TRANS64.TRYWAIT P0, [UR6], R3 ;  /* 0x00000003ff0075a7 */ /* 0x000ea40008001106 */
[----:B--2---:R-:W-:Y:S05]  /*3b60*/  @!P0 BRA `(.L_x_65) ;  /* 0x0000003800788947 */ /* 0x004fea0003800000 */
.L_x_126:
[----:B------:R-:W-:Y:S01]  /*3b70*/  NOP ;  /* 0x0000000000007918 */ /* 0x000fe20000000000 */
[----:B--2---:R-:W2:Y:S01]  /*3b80*/  LDS R0, [UR4+0x14] ;  /* 0x00001404ff007984 */ /* 0x004ea20008000800 */
[----:B------:R-:W-:Y:S01]  /*3b90*/  ULOP3.LUT UR6, UR13, 0xffff, URZ, 0xc0, !UPT ;  /* 0x0000ffff0d067892 */ /* 0x000fe2000f8ec0ff */
[----:B------:R-:W-:Y:S01]  /*3ba0*/  UMOV UR8, 0xffff ;  /* 0x0000ffff00087882 */ /* 0x000fe20000000000 */
[----:B------:R-:W-:Y:S02]  /*3bb0*/  UMOV UR5, 0x1 ;  /* 0x0000000100057882 */ /* 0x000fe40000000000 */
[----:B------:R-:W-:-:S04]  /*3bc0*/  USHF.R.U32.HI UR6, URZ, 0x5, UR6 ;  /* 0x00000005ff067899 */ /* 0x000fc80008011606 */
[----:B------:R-:W-:Y:S02]  /*3bd0*/  USHF.L.U32 UR8, UR8, UR6, URZ ;  /* 0x0000000608087299 */ /* 0x000fe400080006ff */
[----:B------:R-:W-:-:S04]  /*3be0*/  USHF.L.U32 UR5, UR5, UR6, URZ ;  /* 0x0000000605057299 */ /* 0x000fc800080006ff */
[----:B--2---:R-:W-:-:S04]  /*3bf0*/  LOP3.LUT R0, R0, UR8, RZ, 0xc0, !PT ;  /* 0x0000000800007c12 */ /* 0x004fc8000f8ec0ff */
[----:B------:R-:W-:-:S13]  /*3c00*/  ISETP.NE.AND P0, PT, R0, UR8, PT ;  /* 0x0000000800007c0c */ /* 0x000fda000bf05270 */
[----:B------:R-:W-:Y:S05]  /*3c10*/  @P0 BRA `(.L_x_66) ;  /* 0x0000000000580947 */ /* 0x000fea0003800000 */
[----:B------:R-:W2:Y:S02]  /*3c20*/  LDS R0, [UR4+0x18] ;  /* 0x00001804ff007984 */ /* 0x000ea40008000800 */
[----:B--2---:R-:W-:-:S04]  /*3c30*/  LOP3.LUT R0, R0, UR5, RZ, 0xc0, !PT ;  /* 0x0000000500007c12 */ /* 0x004fc8000f8ec0ff */
[----:B------:R-:W-:-:S13]  /*3c40*/  ISETP.NE.AND P0, PT, R0, UR5, PT ;  /* 0x0000000500007c0c */ /* 0x000fda000bf05270 */
[----:B------:R-:W-:Y:S05]  /*3c50*/  @P0 BRA `(.L_x_67) ;  /* 0x00000000003c0947 */ /* 0x000fea0003800000 */
[----:B------:R-:W2:Y:S01]  /*3c60*/  S2R R2, SR_LANEID ;  /* 0x0000000000027919 */ /* 0x000ea20000000000 */
[----:B------:R-:W-:Y:S01]  /*3c70*/  ULOP3.LUT UR8, URZ, UR8, URZ, 0x33, !UPT ;  /* 0x00000008ff087292 */ /* 0x000fe2000f8e33ff */
[----:B------:R-:W-:Y:S01]  /*3c80*/  LOP3.LUT R4, RZ, UR5, RZ, 0x33, !PT ;  /* 0x00000005ff047c12 */ /* 0x000fe2000f8e33ff */
[----:B------:R-:W-:Y:S02]  /*3c90*/  VOTEU.ANY UR7, UPT, PT ;  /* 0x0000000000077886 */ /* 0x000fe400038e0100 */
[----:B------:R-:W-:Y:S01]  /*3ca0*/  UFLO.U32 UR7, UR7 ;  /* 0x00000007000772bd */ /* 0x000fe200080e0000 */
[----:B------:R-:W3:Y:S01]  /*3cb0*/  REDUX UR5, R4 ;  /* 0x00000000040573c4 */ /* 0x000ee20000000000 */
[----:B------:R-:W-:-:S06]  /*3cc0*/  IMAD.U32 R0, RZ, RZ, UR8 ;  /* 0x00000008ff007e24 */ /* 0x000fcc000f8e00ff */
[----:B------:R1:W-:Y:S01]  /*3cd0*/  UTCATOMSWS.AND URZ, UR8 ;  /* 0x0000000800ff79e3 */ /* 0x0003e20008000000 */
[----:B------:R-:W4:Y:S01]  /*3ce0*/  REDUX UR6, R0 ;  /* 0x00000000000673c4 */ /* 0x000f220000000000 */
[----:B--2---:R-:W-:Y:S01]  /*3cf0*/  ISETP.EQ.U32.AND P0, PT, R2, UR7, PT ;  /* 0x0000000702007c0c */ /* 0x004fe2000bf02070 */
[----:B---3--:R-:W-:Y:S01]  /*3d00*/  IMAD.U32 R2, RZ, RZ, UR5 ;  /* 0x00000005ff027e24 */ /* 0x008fe2000f8e00ff */
[----:B----4-:R-:W-:-:S11]  /*3d10*/  MOV R3, UR6 ;  /* 0x0000000600037c02 */ /* 0x010fd60008000f00 */
[----:B------:R1:W-:Y:S04]  /*3d20*/  @P0 ATOMS.AND RZ, [UR4+0x14], R3 ;  /* 0x00001403ffff098c */ /* 0x0003e8000a800004 */
[----:B------:R1:W-:Y:S01]  /*3d30*/  @P0 ATOMS.AND RZ, [UR4+0x18], R2 ;  /* 0x00001802ffff098c */ /* 0x0003e2000a800004 */
[----:B------:R-:W-:Y:S05]  /*3d40*/  BRA `(.L_x_68) ;  /* 0x0000000000147947 */ /* 0x000fea0003800000 */
.L_x_67:
[----:B------:R-:W-:Y:S02]  /*3d50*/  MOV R2, 0x3d70 ;  /* 0x00003d7000027802 */ /* 0x000fe40000000f00 */
[----:B-1--45:R-:W-:Y:S05]  /*3d60*/  CALL.REL.NOINC `($__internal_0_$__cuda_sm10x_tcgen05_guardrail_trap_col_being_dealloced_not_returned_by_alloc) ;  /* 0x0000003800987944 */ /* 0x032fea0003c00000 */
[----:B------:R-:W-:Y:S05]  /*3d70*/  BRA `(.L_x_68) ;  /* 0x0000000000087947 */ /* 0x000fea0003800000 */
.L_x_66:
[----:B------:R-:W-:Y:S02]  /*3d80*/  MOV R2, 0x3da0 ;  /* 0x00003da000027802 */ /* 0x000fe40000000f00 */
[----:B-1--45:R-:W-:Y:S05]  /*3d90*/  CALL.REL.NOINC `($__internal_2_$__cuda_sm10x_tcgen05_guardrail_trap_unallocated_columns_being_dealloced) ;  /* 0x0000003800a47944 */ /* 0x032fea0003c00000 */
.L_x_68:
[----:B------:R-:W-:Y:S01]  /*3da0*/  NOP ;  /* 0x0000000000007918 */ /* 0x000fe20000000000 */
[----:B-1----:R-:W-:Y:S05]  /*3db0*/  EXIT ;  /* 0x000000000000794d */ /* 0x002fea0003800000 */
.L_x_50:
[----:B------:R-:W-:-:S09]  /*3dc0*/  UISETP.NE.OR UP2, UPT, UR8, 0x3, !UP2 ;  /* 0x000000030800788c */ /* 0x000fd2000d745670 */
[----:B------:R-:W-:Y:S05]  /*3dd0*/  BRA.U UP2, `(.L_x_69) ;  /* 0x0000000d02387547 */ /* 0x000fea000b800000 */
[----:B------:R-:W1:Y:S01]  /*3de0*/  LDC R0, c[0x0][0xb30] ;  /* 0x0002cc00ff007b82 */ /* 0x000e620000000800 */
[----:B------:R-:W2:Y:S01]  /*3df0*/  LDCU.64 UR8, c[0x0][0x888] ;  /* 0x00011100ff0877ac */ /* 0x000ea20008000a00 */
[----:B------:R-:W-:Y:S02]  /*3e00*/  HFMA2 R29, -RZ, RZ, 0, 0 ;  /* 0x00000000ff1d7431 */ /* 0x000fe400000001ff */
[----:B------:R-:W-:Y:S01]  /*3e10*/  IMAD.MOV.U32 R31, RZ, RZ, 0x1 ;  /* 0x00000001ff1f7424 */ /* 0x000fe200078e00ff */
[----:B------:R-:W-:Y:S01]  /*3e20*/  MOV R21, 0x1400 ;  /* 0x0000140000157802 */ /* 0x000fe20000000f00 */
[----:B------:R-:W4:Y:S01]  /*3e30*/  LDCU.64 UR4, c[0x0][0x890] ;  /* 0x00011200ff0477ac */ /* 0x000f220008000a00 */
[----:B------:R-:W-:Y:S01]  /*3e40*/  IMAD.MOV.U32 R30, RZ, RZ, RZ ;  /* 0x000000ffff1e7224 */ /* 0x000fe200078e00ff */
[----:B------:R-:W3:Y:S01]  /*3e50*/  LDC R19, c[0x0][0x370] ;  /* 0x0000dc00ff137b82 */ /* 0x000ee20000000800 */
[----:B------:R-:W-:Y:S01]  /*3e60*/  UMOV UR7, 0x400 ;  /* 0x0000040000077882 */ /* 0x000fe20000000000 */
[----:B------:R-:W-:-:S02]  /*3e70*/  UPLOP3.LUT UP1, UPT, UPT, UPT, UPT, 0x40, 0x4 ;  /* 0x000000000004789c */ /* 0x000fc40003f2e870 */
[----:B------:R-:W-:-:S04]  /*3e80*/  ULEA UR7, UR37, UR7, 0x18 ;  /* 0x0000000725077291 */ /* 0x000fc8000f8ec0ff */
[----:B------:R-:W3:Y:S01]  /*3e90*/  LDC R2, c[0x0][0xb0c] ;  /* 0x0002c300ff027b82 */ /* 0x000ee20000000800 */
[----:B--2---:R-:W-:Y:S02]  /*3ea0*/  UISETP.NE.U32.AND UP5, UPT, UR8, URZ, UPT ;  /* 0x000000ff0800728c */ /* 0x004fe4000bfa5070 */
[----:B------:R-:W-:Y:S02]  /*3eb0*/  UIADD3 UR8, UPT, UPT, UR7, 0x60, URZ ;  /* 0x0000006007087890 */ /* 0x000fe4000fffe0ff */
[----:B----4-:R-:W-:-:S03]  /*3ec0*/  UISETP.NE.U32.AND UP6, UPT, UR4, URZ, UPT ;  /* 0x000000ff0400728c */ /* 0x010fc6000bfc5070 */
[----:B------:R-:W2:Y:S01]  /*3ed0*/  LDC R18, c[0x0][0xb20] ;  /* 0x0002c800ff127b82 */ /* 0x000ea20000000800 */
[----:B-1----:R-:W-:Y:S01]  /*3ee0*/  ISETP.NE.AND P1, PT, R0, 0x1, PT ;  /* 0x000000010000780c */ /* 0x002fe20003f25270 */
[----:B------:R-:W-:Y:S02]  /*3ef0*/  UISETP.NE.AND.EX UP5, UPT, UR9, URZ, UPT, UP5 ;  /* 0x000000ff0900728c */ /* 0x000fe4000bfa5350 */
[----:B------:R-:W-:Y:S02]  /*3f00*/  UPRMT UR37, UR37, 0x654, UR8 ;  /* 0x0000065425257896 */ /* 0x000fe40008000008 */
[----:B------:R-:W-:Y:S02]  /*3f10*/  UISETP.NE.AND.EX UP6, UPT, UR5, URZ, UPT, UP6 ;  /* 0x000000ff0500728c */ /* 0x000fe4000bfc5360 */
[----:B------:R-:W1:Y:S08]  /*3f20*/  LDC.64 R32, c[0x0][0x348] ;  /* 0x0000d200ff207b82 */ /* 0x000e700000000a00 */
[----:B------:R-:W4:Y:S08]  /*3f30*/  LDC.64 R16, c[0x0][0xb10] ;  /* 0x0002c400ff107b82 */ /* 0x000f300000000a00 */
[----:B------:R-:W1:Y:S08]  /*3f40*/  LDC.64 R6, c[0x0][0xb18] ;  /* 0x0002c600ff067b82 */ /* 0x000e700000000a00 */
[----:B------:R-:W1:Y:S08]  /*3f50*/  LDC.64 R4, c[0x0][0xb28] ;  /* 0x0002ca00ff047b82 */ /* 0x000e700000000a00 */
[----:B--23--:R-:W1:Y:S02]  /*3f60*/  LDC R20, c[0x0][0x374] ;  /* 0x0000dd00ff147b82 */ /* 0x00ce640000000800 */
.L_x_77:
[C---:B------:R-:W-:Y:S02]  /*3f70*/  LEA R0, R30.reuse, UR7, 0x3 ;  /* 0x000000071e007c11 */ /* 0x040fe4000f8e18ff */
[----:B------:R-:W-:Y:S02]  /*3f80*/  SHF.L.U32 R3, R29, 0x1f, RZ ;  /* 0x0000001f1d037819 */ /* 0x000fe400000006ff */
[----:B------:R-:W-:Y:S02]  /*3f90*/  LEA R24, R30, UR7, 0x4 ;  /* 0x000000071e187c11 */ /* 0x000fe4000f8e20ff */
[----:B--2---:R-:W2:Y:S02]  /*3fa0*/  SYNCS.PHASECHK.TRANS64.TRYWAIT P0, [R0+URZ+0x80], R3 ;  /* 0x00008003000075a7 */ /* 0x004ea400080011ff */
[----:B--2---:R-:W-:Y:S05]  /*3fb0*/  @!P0 BRA `(.L_x_70) ;  /* 0x00000034007c8947 */ /* 0x004fea0003800000 */
.L_x_127:
[----:B------:R-:W-:Y:S01]  /*3fc0*/  ISETP.GE.AND P0, PT, R22, 0x1, PT ;  /* 0x000000011600780c */ /* 0x000fe20003f06270 */
[----:B------:R-:W3:Y:S01]  /*3fd0*/  LDS.128 R24, [R24+0x110] ;  /* 0x0001100018187984 */ /* 0x000ee20000000c00 */
[----:B------:R-:W-:Y:S01]  /*3fe0*/  ISETP.NE.U32.AND P4, PT, RZ, UR4, PT ;  /* 0x00000004ff007c0c */ /* 0x000fe2000bf85070 */
[----:B--2---:R-:W-:Y:S01]  /*3ff0*/  VIADD R0, R0, 0x90 ;  /* 0x0000009000007836 */ /* 0x004fe20000000000 */
[----:B------:R-:W-:Y:S02]  /*4000*/  SHF.L.U32 R23, R31, 0x1f, RZ ;  /* 0x0000001f1f177819 */ /* 0x000fe400000006ff */
[----:B------:R-:W-:Y:S02]  /*4010*/  ISETP.NE.AND.EX P4, PT, RZ, UR5, PT, P4 ;  /* 0x00000005ff007c0c */ /* 0x000fe4000bf85340 */
[----:B------:R-:W-:Y:S01]  /*4020*/  PRMT R0, RZ, 0x654, R0 ;  /* 0x00000654ff007816 */ /* 0x000fe20000000000 */
[----:B------:R-:W-:Y:S01]  /*4030*/  @!PT LDS RZ, [RZ] ;  /* 0x00000000fffff984 */ /* 0x000fe20000000800 */
[----:B------:R-:W-:Y:S01]  /*4040*/  @!PT LDS RZ, [RZ] ;  /* 0x00000000fffff984 */ /* 0x000fe20000000800 */
[----:B------:R-:W-:Y:S01]  /*4050*/  @!PT LDS RZ, [RZ] ;  /* 0x00000000fffff984 */ /* 0x000fe20000000800 */
[----:B------:R-:W-:Y:S01]  /*4060*/  @!PT LDS RZ, [RZ] ;  /* 0x00000000fffff984 */ /* 0x000fe20000000800 */
[----:B------:R2:W-:Y:S06]  /*4070*/  MEMBAR.ALL.CTA ;  /* 0x0000000000007992 */ /* 0x0005ec0000008000 */
[----:B--2---:R-:W2:Y:S02]  /*4080*/  FENCE.VIEW.ASYNC.S ;  /* 0x00000000000073c6 */ /* 0x004ea40000000000 */
[----:B--2---:R2:W-:Y:S01]  /*4090*/  SYNCS.ARRIVE.TRANS64.RED.A1T0 RZ, [R0+URZ], RZ ;  /* 0x000000ff00ff79a7 */ /* 0x0045e200081004ff */
[----:B---3--:R-:W-:Y:S11]  /*40a0*/  LOP3.LUT P3, RZ, R26, 0x1, RZ, 0xc0, !PT ;  /* 0x000000011aff7812 */ /* 0x008ff6000786c0ff */
[----:B------:R-:W-:Y:S02]  /*40b0*/  @!UPT UIADD3 URZ, UPT, UPT, URZ, URZ, URZ ;  /* 0x000000fffffff290 */ /* 0x000fe4000fffe0ff */
[----:B------:R-:W-:Y:S02]  /*40c0*/  @P3 MOV R13, R24 ;  /* 0x00000018000d3202 */ /* 0x000fe40000000f00 */
[----:B------:R-:W-:Y:S01]  /*40d0*/  @P3 LOP3.LUT R8, R25, 0xffff, RZ, 0xc0, !PT ;  /* 0x0000ffff19083812 */ /* 0x000fe200078ec0ff */
[----:B--2---:R-:W-:Y:S06]  /*40e0*/  @!P0 BRA `(.L_x_71) ;  /* 0x0000000000a48947 */ /* 0x004fec0003800000 */
[----:B-1----:R-:W-:Y:S01]  /*40f0*/  IMAD.HI.U32 R35, R20, R7, RZ ;  /* 0x0000000714237227 */ /* 0x002fe200078e00ff */
[----:B------:R-:W-:Y:S02]  /*4100*/  ISETP.NE.AND P0, PT, R6, 0x1, PT ;  /* 0x000000010600780c */ /* 0x000fe40003f05270 */
[----:B------:R-:W-:Y:S01]  /*4110*/  ISETP.NE.AND P2, PT, R22, 0x1, PT ;  /* 0x000000011600780c */ /* 0x000fe20003f45270 */
[----:B----4-:R-:W-:Y:S01]  /*4120*/  IMAD.HI.U32 R34, R19, R16, RZ ;  /* 0x0000001013227227 */ /* 0x010fe200078e00ff */
[----:B------:R-:W-:Y:S02]  /*4130*/  SHF.R.U32.HI R35, RZ, R18, R35 ;  /* 0x00000012ff237219 */ /* 0x000fe40000011623 */
[----:B------:R-:W-:Y:S01]  /*4140*/  ISETP.NE.AND P5, PT, R2, 0x1, PT ;  /* 0x000000010200780c */ /* 0x000fe20003fa5270 */
[----:B------:R-:W-:Y:S01]  /*4150*/  IMAD.HI.U32 R36, R13, R16, RZ ;  /* 0x000000100d247227 */ /* 0x000fe200078e00ff */
[----:B------:R-:W-:Y:S02]  /*4160*/  SHF.R.U32.HI R34, RZ, R17, R34 ;  /* 0x00000011ff227219 */ /* 0x000fe40000011622 */
[----:B------:R-:W-:Y:S01]  /*4170*/  SEL R3, R20, R35, !P0 ;  /* 0x0000002314037207 */ /* 0x000fe20004000000 */
[C---:B------:R-:W-:Y:S01]  /*4180*/  IMAD.HI.U32 R35, R8.reuse, R7, RZ ;  /* 0x0000000708237227 */ /* 0x040fe200078e00ff */
[----:B------:R-:W-:Y:S02]  /*4190*/  SEL R11, R19, R34, !P5 ;  /* 0x00000022130b7207 */ /* 0x000fe40006800000 */
[----:B------:R-:W-:Y:S01]  /*41a0*/  SHF.R.U32.HI R36, RZ, R17, R36 ;  /* 0x00000011ff247219 */ /* 0x000fe20000011624 */
[----:B------:R-:W-:Y:S01]  /*41b0*/  IMAD.HI.U32 R38, R3, R4, RZ ;  /* 0x0000000403267227 */ /* 0x000fe200078e00ff */
[----:B------:R-:W-:Y:S03]  /*41c0*/  SHF.R.U32.HI R35, RZ, R18, R35 ;  /* 0x00000012ff237219 */ /* 0x000fe60000011623 */
[----:B------:R-:W-:Y:S01]  /*41d0*/  IMAD.HI.U32 R34, R11, R4, RZ ;  /* 0x000000040b227227 */ /* 0x000fe200078e00ff */
[----:B------:R-:W-:Y:S02]  /*41e0*/  @P2 SHF.R.U32.HI R3, RZ, R5, R38 ;  /* 0x00000005ff032219 */ /* 0x000fe40000011626 */
[----:B------:R-:W-:Y:S02]  /*41f0*/  SEL R9, R8, R35, !P0 ;  /* 0x0000002308097207 */ /* 0x000fe40004000000 */
[----:B------:R-:W-:Y:S01]  /*4200*/  @P2 SHF.R.U32.HI R11, RZ, R5, R34 ;  /* 0x00000005ff0b2219 */ /* 0x000fe20000011622 */
[C---:B------:R-:W-:Y:S01]  /*4210*/  IMAD R10, R22.reuse, R3, RZ ;  /* 0x00000003160a7224 */ /* 0x040fe200078e02ff */
[----:B------:R-:W-:Y:S01]  /*4220*/  SEL R3, R13, R36, !P5 ;  /* 0x000000240d037207 */ /* 0x000fe20006800000 */
[C---:B------:R-:W-:Y:S03]  /*4230*/  IMAD.HI.U32 R14, R9.reuse, R4, RZ ;  /* 0x00000004090e7227 */ /* 0x040fe600078e00ff */
[----:B------:R-:W-:Y:S01]  /*4240*/  ISETP.GE.AND P0, PT, R9, R10, PT ;  /* 0x0000000a0900720c */ /* 0x000fe20003f06270 */
[C---:B------:R-:W-:Y:S01]  /*4250*/  IMAD R12, R22.reuse, R11, RZ ;  /* 0x0000000b160c7224 */ /* 0x040fe200078e02ff */
[-C--:B------:R-:W-:Y:S04]  /*4260*/  SHF.R.U32.HI R14, RZ, R5.reuse, R14 ;  /* 0x00000005ff0e7219 */ /* 0x080fe8000001160e */
[----:B------:R-:W-:Y:S02]  /*4270*/  ISETP.GE.OR P0, PT, R3, R12, P0 ;  /* 0x0000000c0300720c */ /* 0x000fe40000706670 */
[----:B------:R-:W-:Y:S05]  /*4280*/  SEL R15, R9, R14, !P2 ;  /* 0x0000000e090f7207 */ /* 0x000fea0005000000 */
[----:B------:R-:W-:Y:S04]  /*4290*/  IMAD.MOV R14, RZ, RZ, -R15 ;  /* 0x000000ffff0e7224 */ /* 0x000fe800078e0a0f */
[----:B------:R-:W-:Y:S02]  /*42a0*/  IMAD R14, R22, R14, R9 ;  /* 0x0000000e160e7224 */ /* 0x000fe400078e0209 */
[C---:B------:R-:W-:Y:S05]  /*42b0*/  @!P0 IMAD.HI.U32 R10, R3.reuse, R4, RZ ;  /* 0x00000004030a8227 */ /* 0x040fea00078e00ff */
[----:B------:R-:W-:Y:S04]  /*42c0*/  @!P0 SHF.R.U32.HI R10, RZ, R5, R10 ;  /* 0x00000005ff0a8219 */ /* 0x000fe8000001160a */
[----:B------:R-:W-:Y:S01]  /*42d0*/  @!P0 SEL R0, R3, R10, !P2 ;  /* 0x0000000a03008207 */ /* 0x000fe20005000000 */
[----:B------:R-:W-:Y:S03]  /*42e0*/  IMAD.MOV R10, RZ, RZ, -R3 ;  /* 0x000000ffff0a7224 */ /* 0x000fe600078e0a03 */
[----:B------:R-:W-:Y:S01]  /*42f0*/  @!P0 IADD3 R15, PT, PT, R15, -R0, RZ ;  /* 0x800000000f0f8210 */ /* 0x000fe20007ffe0ff */
[----:B------:R-:W-:Y:S01]  /*4300*/  @!P0 IMAD R0, R11, R14, R0 ;  /* 0x0000000e0b008224 */ /* 0x000fe200078e0200 */
[----:B------:R-:W-:Y:S01]  /*4310*/  IADD3 R11, PT, PT, -R9, RZ, RZ ;  /* 0x000000ff090b7210 */ /* 0x000fe20007ffe1ff */
[----:B------:R-:W-:Y:S02]  /*4320*/  IMAD R13, R2, R10, R13 ;  /* 0x0000000a020d7224 */ /* 0x000fe400078e020d */
[----:B------:R-:W-:Y:S02]  /*4330*/  @!P0 IMAD R9, R15, R22, R3 ;  /* 0x000000160f098224 */ /* 0x000fe400078e0203 */
[----:B------:R-:W-:Y:S02]  /*4340*/  @!P0 IMAD.MOV.U32 R3, RZ, RZ, R0 ;  /* 0x000000ffff038224 */ /* 0x000fe400078e0000 */
[----:B------:R-:W-:Y:S02]  /*4350*/  IMAD R8, R6, R11, R8 ;  /* 0x0000000b06087224 */ /* 0x000fe400078e0208 */
[----:B------:R-:W-:Y:S02]  /*4360*/  IMAD R13, R3, R2, R13 ;  /* 0x00000002030d7224 */ /* 0x000fe400078e020d */
[----:B------:R-:W-:Y:S02]  /*4370*/  IMAD R8, R9, R6, R8 ;  /* 0x0000000609087224 */ /* 0x000fe400078e0208 */
.L_x_71:
[----:B------:R-:W-:Y:S05]  /*4380*/  BRA.U UP1, `(.L_x_72) ;  /* 0x0000000101107547 */ /* 0x000fea000b800000 */
[----:B------:R-:W-:Y:S04]  /*4390*/  MOV R0, UR6 ;  /* 0x0000000600007c02 */ /* 0x000fe80008000f00 */
[----:B------:R-:W-:Y:S04]  /*43a0*/  SHF.L.U32 R3, R0, 0x1f, RZ ;  /* 0x0000001f00037819 */ /* 0x000fe800000006ff */
[----:B------:R-:W2:Y:S02]  /*43b0*/  SYNCS.PHASECHK.TRANS64.TRYWAIT P0, [UR7+0x78], R3 ;  /* 0x00007803ff0075a7 */ /* 0x000ea40008001107 */
[----:B--2---:R-:W-:Y:S05]  /*43c0*/  @!P0 BRA `(.L_x_73) ;  /* 0x00000030008c8947 */ /* 0x004fea0003800000 */
.L_x_72:
[----:B------:R-:W-:Y:S05]  /*43d0*/  BRA.U !UP6, `(.L_x_74) ;  /* 0x000000010e347547 */ /* 0x000fea000b800000 */
[----:B------:R-:W-:Y:S01]  /*43e0*/  UPLOP3.LUT UP0, UPT, UPT, UPT, UP5, 0x80, 0x8 ;  /* 0x000000000008789c */ /* 0x000fe20003f0f050 */
[----:B------:R-:W-:Y:S05]  /*43f0*/  HFMA2 R100, -RZ, RZ, 0, 5.9604644775390625e-08 ;  /* 0x00000001ff647431 */ /* 0x000fea00000001ff */
[----:B------:R-:W-:Y:S05]  /*4400*/  PLOP3.LUT P0, PT, PT, PT, UP0, 0x80, 0x8 ;  /* 0x000000000008781c */ /* 0x000fea0003f0f008 */
[----:B------:R-:W3:Y:S01]  /*4410*/  @UP0 LDCU.64 UR10, c[0x0][0x888] ;  /* 0x00011100ff0a07ac */ /* 0x000ee20008000a00 */
[----:B------:R-:W-:Y:S04]  /*4420*/  @UP0 UIMAD UR8, UR36, UR4, URZ ;  /* 0x00000004240802a4 */ /* 0x000fe8000f8e02ff */
[----:B---3--:R-:W-:Y:S06]  /*4430*/  @UP0 UIMAD.WIDE UR10, UR8, 0x4, UR10 ;  /* 0x00000004080a08a5 */ /* 0x008fec000f8e020a */
[----:B------:R-:W-:Y:S02]  /*4440*/  IMAD.U32 R10, RZ, RZ, UR10 ;  /* 0x0000000aff0a7e24 */ /* 0x000fe4000f8e00ff */
[----:B------:R-:W-:Y:S05]  /*4450*/  IMAD.U32 R11, RZ, RZ, UR11 ;  /* 0x0000000bff0b7e24 */ /* 0x000fea000f8e00ff */
[----:B--2---:R-:W2:Y:S02]  /*4460*/  @P0 LDG.E R0, desc[UR46][R10.64] ;  /* 0x0000002e0a000981 */ /* 0x004ea4000c1e1900 */
[----:B--2---:R-:W-:Y:S01]  /*4470*/  @P0 R2UR UR39, R0 ;  /* 0x00000000002702ca */ /* 0x004fe200000e0000 */
[----:B------:R-:W-:Y:S05]  /*4480*/  IMAD.MOV.U32 R0, RZ, RZ, 0x1 ;  /* 0x00000001ff007424 */ /* 0x000fea00078e00ff */
[----:B------:R-:W-:Y:S08]  /*4490*/  @!P0 PRMT R100, R0, 0x7610, R100 ;  /* 0x0000761000648816 */ /* 0x000ff00000000064 */
[----:B------:R-:W3:Y:S02]  /*44a0*/  @!UP0 LDCU UR39, c[0x0][0x880] ;  /* 0x00011000ff2787ac */ /* 0x000ee40008000800 */
.L_x_74:
[----:B---3--:R-:W-:Y:S01]  /*44b0*/  @!P4 FSETP.EQ.AND P5, PT, RZ, UR39, PT ;  /* 0x00000027ff00cc0b */ /* 0x008fe2000bfa2000 */
[----:B------:R-:W-:Y:S01]  /*44c0*/  @!UPT UIADD3 URZ, UPT, UPT, URZ, URZ, URZ ;  /* 0x000000fffffff290 */ /* 0x000fe2000fffe0ff */
[----:B------:R-:W-:Y:S11]  /*44d0*/  @!P4 BRA `(.L_x_75) ;  /* 0x000000000014c947 */ /* 0x000ff60003800000 */
[----:B------:R-:W-:Y:S02]  /*44e0*/  LOP3.LUT P0, RZ, R100, 0xff, RZ, 0xc0, !PT ;  /* 0x000000ff64ff7812 */ /* 0x000fe4000780c0ff */
[----:B------:R-:W-:Y:S04]  /*44f0*/  PLOP3.LUT P5, PT, PT, PT, UP0, 0x80, 0x8 ;  /* 0x000000000008781c */ /* 0x000fe80003faf008 */
[----:B------:R-:W-:Y:S07]  /*4500*/  PLOP3.LUT P5, PT, P5, PT, PT, 0x8, 0x80 ;  /* 0x000000000080781c */ /* 0x000fee0002fae170 */
[----:B------:R-:W-:Y:S11]  /*4510*/  @P0 FSETP.EQ.AND P5, PT, RZ, UR39, PT ;  /* 0x00000027ff000c0b */ /* 0x000ff6000bfa2000 */
[----:B------:R-:W-:Y:S02]  /*4520*/  @!UPT UIADD3 URZ, UPT, UPT, URZ, URZ, URZ ;  /* 0x000000fffffff290 */ /* 0x000fe4000fffe0ff */
.L_x_75:
[----:B------:R-:W3:Y:S01]  /*4530*/  SYNCS.PHASECHK.TRANS64.TRYWAIT P4, [UR7+0x68], R23 ;  /* 0x00006817ff0075a7 */ /* 0x000ee20008081107 */
[----:B------:R-:W-:Y:S01]  /*4540*/  @P3 SHF.R.U32.HI R28, RZ, 0x10, R25 ;  /* 0x00000010ff1c3819 */ /* 0x000fe20000011619 */
[----:B------:R-:W-:Y:S01]  /*4550*/  VIADD R30, R30, 0x1 ;  /* 0x000000011e1e7836 */ /* 0x000fe20000000000 */
[----:B------:R-:W1:Y:S08]  /*4560*/  LDC.64 R14, c[0x0][0xb10] ;  /* 0x0002c400ff0e7b82 */ /* 0x000e700000000a00 */
[----:B------:R-:W4:Y:S08]  /*4570*/  LDC.64 R10, c[0x0][0xb18] ;  /* 0x0002c600ff0a7b82 */ /* 0x000f300000000a00 */
[----:B--2---:R-:W2:Y:S08]  /*4580*/  @!P1 LDC R0, c[0x0][0xb20] ;  /* 0x0002c800ff009b82 */ /* 0x004eb00000000800 */
[----:B------:R-:W2:Y:S01]  /*4590*/  @!P1 LDC R3, c[0x0][0xb0c] ;  /* 0x0002c300ff039b82 */ /* 0x000ea20000000800 */
[----:B-1----:R-:W-:Y:S05]  /*45a0*/  @!P1 IMAD.HI.U32 R14, R13, R14, RZ ;  /* 0x0000000e0d0e9227 */ /* 0x002fea00078e00ff */
[----:B------:R-:W-:Y:S01]  /*45b0*/  @!P1 SHF.R.U32.HI R14, RZ, R15, R14 ;  /* 0x0000000fff0e9219 */ /* 0x000fe2000001160e */
[----:B----4-:R-:W-:Y:S01]  /*45c0*/  @!P1 IMAD.HI.U32 R11, R8, R11, RZ ;  /* 0x0000000b080b9227 */ /* 0x010fe200078e00ff */
[----:B------:R-:W-:Y:S04]  /*45d0*/  @!P1 ISETP.NE.AND P0, PT, R10, 0x1, PT ;  /* 0x000000010a00980c */ /* 0x000fe80003f05270 */
[----:B--2---:R-:W-:Y:S02]  /*45e0*/  @!P1 SHF.R.U32.HI R9, RZ, R0, R11 ;  /* 0x00000000ff099219 */ /* 0x004fe4000001160b */
[----:B------:R-:W-:Y:S02]  /*45f0*/  @!P1 ISETP.NE.AND P2, PT, R3, 0x1, PT ;  /* 0x000000010300980c */ /* 0x000fe40003f45270 */
[----:B------:R-:W-:Y:S02]  /*4600*/  @!P1 SEL R9, R8, R9, !P0 ;  /* 0x0000000908099207 */ /* 0x000fe40004000000 */
[----:B------:R-:W-:Y:S02]  /*4610*/  ELECT P0, URZ, PT ;  /* 0x0000000000ff782f */ /* 0x000fe40003800000 */
[----:B------:R-:W-:Y:S05]  /*4620*/  @!P1 SEL R14, R13, R14, !P2 ;  /* 0x0000000e0d0e9207 */ /* 0x000fea0005000000 */
[----:B------:R-:W-:Y:S02]  /*4630*/  @!P1 IMAD.IADD R0, R9, 0x1, -R14 ;  /* 0x0000000109009824 */ /* 0x000fe400078e0a0e */
[----:B------:R-:W-:Y:S02]  /*4640*/  @!P1 IMAD.IADD R9, R14, 0x1, -R9 ;  /* 0x000000010e099824 */ /* 0x000fe400078e0a09 */
[----:B------:R-:W-:Y:S02]  /*4650*/  @!P1 IMAD R13, R0, R3, R13 ;  /* 0x00000003000d9224 */ /* 0x000fe400078e020d */
[----:B------:R-:W-:Y:S01]  /*4660*/  @!P1 IMAD R8, R9, R10, R8 ;  /* 0x0000000a09089224 */ /* 0x000fe200078e0208 */
[----:B---3--:R-:W-:Y:S06]  /*4670*/  @!P4 BRA `(.L_x_76) ;  /* 0x0000002c00f8c947 */ /* 0x008fec0003800000 */
.L_x_130:
[----:B------:R-:W-:Y:S01]  /*4680*/  PLOP3.LUT P5, PT, P5, P0, PT, 0xf2, 0x2f ;  /* 0x00000000002f781c */ /* 0x000fe20002fa1e72 */
[----:B------:R-:W-:Y:S01]  /*4690*/  UMOV UR14, 0x0 ;  /* 0x00000000000e7882 */ /* 0x000fe20000000000 */
[----:B------:R-:W-:Y:S01]  /*46a0*/  UMOV UR15, 0x10000000 ;  /* 0x10000000000f7882 */ /* 0x000fe20000000000 */
[----:B------:R-:W-:Y:S01]  /*46b0*/  UMOV UR44, UR36 ;  /* 0x00000024002c7c82 */ /* 0x000fe20008000000 */
[----:B------:R-:W-:Y:S01]  /*46c0*/  UMOV UR28, UR36 ;  /* 0x00000024001c7c82 */ /* 0x000fe20008000000 */
[----:B------:R-:W-:Y:S01]  /*46d0*/  UMOV UR20, UR36 ;  /* 0x0000002400147c82 */ /* 0x000fe20008000000 */
[----:B------:R-:W-:Y:S01]  /*46e0*/  UMOV UR12, UR36 ;  /* 0x00000024000c7c82 */ /* 0x000fe20008000000 */
[----:B------:R-:W-:Y:S06]  /*46f0*/  LOP3.LUT R31, R31, 0x1, RZ, 0x3c, !PT ;  /* 0x000000011f1f7812 */ /* 0x000fec00078e3cff */
[----:B------:R-:W-:Y:S01]  /*4700*/  @!P5 IADD3 R3, P0, PT, R32, 0x580, RZ ;  /* 0x000005802003d810 */ /* 0x000fe20007f1e0ff */
[----:B------:R-:W-:Y:S01]  /*4710*/  @!P5 IMAD R99, R99, 0x50, RZ ;  /* 0x000000506363d824 */ /* 0x000fe200078e02ff */
[----:B------:R-:W-:Y:S01]  /*4720*/  VOTEU.ALL UP4, P5 ;  /* 0x0000000000ff7886 */ /* 0x000fe20002880000 */
[----:B------:R-:W-:Y:S01]  /*4730*/  @!P5 IMAD.SHL.U32 R101, R101, 0x40, RZ ;  /* 0x000000406565d824 */ /* 0x000fe200078e00ff */
[----:B------:R-:W-:Y:S01]  /*4740*/  @!P5 R2UR UR9, R3 ;  /* 0x000000000309d2ca */ /* 0x000fe200000e0000 */
[----:B-1----:R-:W-:Y:S01]  /*4750*/  @!P5 IMAD.X R0, RZ, RZ, R33, P0 ;  /* 0x000000ffff00d224 */ /* 0x002fe200000e0621 */
[----:B------:R-:W-:Y:S01]  /*4760*/  @!P5 R2UR UR42, R99 ;  /* 0x00000000632ad2ca */ /* 0x000fe200000e0000 */
[----:B------:R-:W-:Y:S01]  /*4770*/  @!UP4 UIADD3 UR41, UPT, UPT, UR7, 0x60, URZ ;  /* 0x000000600729c890 */ /* 0x000fe2000fffe0ff */
[----:B------:R-:W-:Y:S01]  /*4780*/  @!P5 R2UR UR43, R101 ;  /* 0x00000000652bd2ca */ /* 0x000fe200000e0000 */
[----:B------:R-:W-:Y:S01]  /*4790*/  @!UP4 UIADD3 UR40, UPT, UPT, UR7, 0x180, URZ ;  /* 0x000001800728c890 */ /* 0x000fe2000fffe0ff */
[----:B------:R-:W-:Y:S01]  /*47a0*/  @!P5 R2UR UR8, R0 ;  /* 0x000000000008d2ca */ /* 0x000fe200000e0000 */
[----:B------:R-:W-:Y:S01]  /*47b0*/  VOTEU.ALL UP3, P5 ;  /* 0x0000000000ff7886 */ /* 0x000fe20002860000 */
[----:B------:R-:W-:Y:S01]  /*47c0*/  @!UP4 UIADD3 UR32, UPT, UPT, UR7, 0x580, URZ ;  /* 0x000005800720c890 */ /* 0x000fe2000fffe0ff */
[----:B------:R-:W-:Y:S01]  /*47d0*/  ISETP.NE.AND P0, PT, R30, 0x2, PT ;  /* 0x000000021e00780c */ /* 0x000fe20003f05270 */
[----:B------:R-:W-:Y:S01]  /*47e0*/  VOTEU.ALL UP2, P5 ;  /* 0x0000000000ff7886 */ /* 0x000fe20002840000 */
[----:B------:R-:W-:Y:S01]  /*47f0*/  UMOV UR33, UR41 ;  /* 0x0000002900217c82 */ /* 0x000fe20008000000 */
[----:B------:R-:W-:Y:S01]  /*4800*/  @!UP4 UIADD3 UR24, UPT, UPT, UR7, 0x980, URZ ;  /* 0x000009800718c890 */ /* 0x000fe2000fffe0ff */
[----:B------:R-:W-:Y:S01]  /*4810*/  IMAD.U32 R10, RZ, RZ, UR9 ;  /* 0x00000009ff0a7e24 */ /* 0x000fe2000f8e00ff */
[----:B------:R-:W-:Y:S01]  /*4820*/  VOTEU.ALL UP1, P5 ;  /* 0x0000000000ff7886 */ /* 0x000fe20002820000 */
[----:B------:R-:W-:Y:S01]  /*4830*/  @!UP4 UIADD3 UR34, UPT, UPT, UR42, 0x10, URZ ;  /* 0x000000102a22c890 */ /* 0x000fe2000fffe0ff */
[----:B------:R-:W-:Y:S01]  /*4840*/  SEL R0, RZ, 0x1, P0 ;  /* 0x00000001ff007807 */ /* 0x000fe20000000000 */
[----:B------:R-:W-:Y:S01]  /*4850*/  UMOV UR35, UR43 ;  /* 0x0000002b00237c82 */ /* 0x000fe20008000000 */
[----:B------:R-:W-:Y:S01]  /*4860*/  @!P5 R2UR UR22, R10 ;  /* 0x000000000a16d2ca */ /* 0x000fe200000e0000 */
[----:B------:R-:W-:Y:S01]  /*4870*/  IMAD.U32 R11, RZ, RZ, UR8 ;  /* 0x00000008ff0b7e24 */ /* 0x000fe2000f8e00ff */
[----:B------:R-:W-:Y:S01]  /*4880*/  @!UP4 UIADD3 UR26, UPT, UPT, UR42, 0x20, URZ ;  /* 0x000000202a1ac890 */ /* 0x000fe2000fffe0ff */
[----:B------:R-:W-:Y:S01]  /*4890*/  LOP3.LUT R29, R29, R0, RZ, 0x3c, !PT ;  /* 0x000000001d1d7212 */ /* 0x000fe200078e3cff */
[----:B------:R-:W-:Y:S01]  /*48a0*/  UMOV UR25, UR41 ;  /* 0x0000002900197c82 */ /* 0x000fe20008000000 */
[----:B------:R-:W-:Y:S01]  /*48b0*/  UMOV UR27, UR43 ;  /* 0x0000002b001b7c82 */ /* 0x000fe20008000000 */
[----:B------:R-:W-:Y:S01]  /*48c0*/  @!P5 R2UR UR23, R11 ;  /* 0x000000000b17d2ca */ /* 0x000fe200000e0000 */
[----:B------:R-:W-:Y:S01]  /*48d0*/  @!UP4 UIADD3 UR16, UPT, UPT, UR7, 0xd80, URZ ;  /* 0x00000d800710c890 */ /* 0x000fe2000fffe0ff */
[----:B------:R-:W-:Y:S01]  /*48e0*/  SEL R30, R30, RZ, P0 ;  /* 0x000000ff1e1e7207 */ /* 0x000fe20000000000 */
[----:B------:R-:W-:Y:S01]  /*48f0*/  @!UP4 UIADD3 UR18, UPT, UPT, UR42, 0x30, URZ ;  /* 0x000000302a12c890 */ /* 0x000fe2000fffe0ff */
[----:B------:R-:W-:Y:S01]  /*4900*/  IMAD.IADD R99, R8, 0x1, R91 ;  /* 0x0000000108637824 */ /* 0x000fe200078e025b */
[----:B------:R-:W-:Y:S01]  /*4910*/  UMOV UR17, UR41 ;  /* 0x0000002900117c82 */ /* 0x000fe20008000000 */
[----:B------:R-:W-:Y:S01]  /*4920*/  UMOV UR19, UR43 ;  /* 0x0000002b00137c82 */ /* 0x000fe20008000000 */
[----:B------:R-:W-:Y:S01]  /*4930*/  @!UP4 UIADD3 UR8, UPT, UPT, UR7, 0x1180, URZ ;  /* 0x000011800708c890 */ /* 0x000fe2000fffe0ff */
[----:B------:R-:W-:Y:S01]  /*4940*/  IMAD.IADD R101, R13, 0x1, R98 ;  /* 0x000000010d657824 */ /* 0x000fe200078e0262 */
[----:B------:R-:W-:Y:S01]  /*4950*/  @!UP4 UIADD3 UR10, UPT, UPT, UR42, 0x40, URZ ;  /* 0x000000402a0ac890 */ /* 0x000fe2000fffe0ff */
[----:B------:R-:W-:Y:S01]  /*4960*/  UMOV UR9, UR41 ;  /* 0x0000002900097c82 */ /* 0x000fe20008000000 */
[----:B------:R-:W-:Y:S02]  /*4970*/  UMOV UR11, UR43 ;  /* 0x0000002b000b7c82 */ /* 0x000fe40008000000 */
[----:B------:R-:W-:Y:S01]  /*4980*/  @!UP3 UTMALDG.3D [UR40], [UR22], desc[UR14] ;  /* 0x00000e281600b5b4 */ /* 0x000fe20008011000 */
[----:B------:R1:W-:Y:S01]  /*4990*/  @!UP2 UTMALDG.3D [UR32], [UR22], desc[UR14] ;  /* 0x00000e201600a5b4 */ /* 0x0003e20008011000 */
[----:B------:R-:W-:Y:S01]  /*49a0*/  VOTEU.ALL UP2, P5 ;  /* 0x0000000000ff7886 */ /* 0x000fe20002840000 */
[----:B------:R2:W-:Y:S01]  /*49b0*/  @!UP1 UTMALDG.3D [UR24], [UR22], desc[UR14] ;  /* 0x00000e18160095b4 */ /* 0x0005e20008011000 */
[----:B------:R-:W-:Y:S03]  /*49c0*/  VOTEU.ALL UP1, P5 ;  /* 0x0000000000ff7886 */ /* 0x000fe60002820000 */
[----:B------:R2:W-:Y:S02]  /*49d0*/  @!UP2 UTMALDG.3D [UR16], [UR22], desc[UR14] ;  /* 0x00000e101600a5b4 */ /* 0x0005e40008011000 */
[----:B------:R2:W-:Y:S01]  /*49e0*/  @!UP1 UTMALDG.3D [UR8], [UR22], desc[UR14] ;  /* 0x00000e08160095b4 */ /* 0x0005e20008011000 */
[----:B------:R2:W-:Y:S01]  /*49f0*/  @!P5 SYNCS.ARRIVE.TRANS64.RED.A0TR RZ, [UR7+0x60], R21 ;  /* 0x00006015ffffd9a7 */ /* 0x0005e20008300407 */
[----:B------:R-:W-:Y:S01]  /*4a00*/  UPLOP3.LUT UP1, UPT, UPT, UPT, UPT, 0x80, 0x8 ;  /* 0x000000000008789c */ /* 0x000fe20003f2f070 */
[----:B-1----:R-:W-:Y:S01]  /*4a10*/  @P3 R2UR UR36, R28 ;  /* 0x000000001c2432ca */ /* 0x002fe200000e0000 */
[----:B------:R-:W-:Y:S01]  /*4a20*/  SYNCS.ARRIVE.TRANS64.RED.A1T0 RZ, [UR37], RZ ;  /* 0x000000ffffff79a7 */ /* 0x000fe20008100425 */
[----:B------:R-:W-:Y:S02]  /*4a30*/  @!UPT UIADD3 URZ, UPT, UPT, URZ, URZ, URZ ;  /* 0x000000fffffff290 */ /* 0x000fe4000fffe0ff */
[----:B------:R-:W-:Y:S11]  /*4a40*/  @P3 BRA `(.L_x_77) ;  /* 0xfffffff400483947 */ /* 0x000ff6000383ffff */
[----:B------:R-:W-:Y:S07]  /*4a50*/  MOV R0, UR7 ;  /* 0x0000000700007c02 */ /* 0x000fee0008000f00 */
.L_x_78:
[----:B-1----:R-:W-:-:S04]  /*4a60*/  SHF.L.U32 R3, R31, 0x1f, RZ ;  /* 0x0000001f1f037819 */ /* 0x002fc800000006ff */
[----:B------:R1:W3:Y:S03]  /*4a70*/  SYNCS.PHASECHK.TRANS64.TRYWAIT P0, [R0+URZ+0x68], R3 ;  /* 0x00006803000075a7 */ /* 0x0002e600080011ff */
[----:B---3--:R-:W-:Y:S05]  /*4a80*/  @!P0 NANOSLEEP.SYNCS 0x989680 ;  /* 0x009896800000895d */ /* 0x008fea0003900000 */
[----:B------:R-:W3:Y:S02]  /*4a90*/  @!P0 SYNCS.PHASECHK.TRANS64 P0, [R0+URZ+0x68], R3 ;  /* 0x00006803000085a7 */ /* 0x000ee400080010ff */
[----:B--23--:R-:W-:Y:S05]  /*4aa0*/  @P0 EXIT ;  /* 0x000000000000094d */ /* 0x00cfea0003800000 */
[----:B------:R-:W-:Y:S05]  /*4ab0*/  BRA `(.L_x_78) ;  /* 0xfffffffc00e87947 */ /* 0x000fea000383ffff */
.L_x_69:
[----:B------:R-:W-:-:S06]  /*4ac0*/  UISETP.GE.AND UP1, UPT, UR8, 0x4, UPT ;  /* 0x000000040800788c */ /* 0x000fcc000bf26270 */
[----:B------:R-:W-:-:S13]  /*4ad0*/  PLOP3.LUT P0, PT, PT, PT, UP1, 0x80, 0x8 ;  /* 0x000000000008781c */ /* 0x000fda0003f0f018 */
[----:B------:R-:W-:Y:S05]  /*4ae0*/  @!P0 EXIT ;  /* 0x000000000000894d */ /* 0x000fea0003800000 */
[----:B------:R-:W-:Y:S01]  /*4af0*/  BAR.SYNC.DEFER_BLOCKING 0x6, 0xa0 ;  /* 0x0182800000007b1d */ /* 0x000fe20000010000 */
[--C-:B------:R-:W-:Y:S01]  /*4b00*/  SHF.R.U32.HI R4, RZ, 0x4, R111.reuse ;  /* 0x00000004ff047819 */ /* 0x100fe2000001166f */
[C---:B------:R-:W-:Y:S01]  /*4b10*/  IMAD.SHL.U32 R0, R111.reuse, 0x10, RZ ;  /* 0x000000106f007824 */ /* 0x040fe200078e00ff */
[----:B------:R-:W-:Y:S01]  /*4b20*/  CS2R R108, SRZ ;  /* 0x00000000006c7805 */ /* 0x000fe2000001ff00 */
[----:B------:R-:W-:Y:S01]  /*4b30*/  IMAD.U32 R2, R111, 0x10000, RZ ;  /* 0x000100006f027824 */ /* 0x000fe200078e00ff */
[----:B------:R-:W-:Y:S01]  /*4b40*/  LOP3.LUT R4, R4, 0x1, RZ, 0xc0, !PT ;  /* 0x0000000104047812 */ /* 0x000fe200078ec0ff */
[----:B------:R-:W-:Y:S02]  /*4b50*/  UMOV UR44, 0x400 ;  /* 0x00000400002c7882 */ /* 0x000fe40000000000 */
[----:B------:R-:W1:Y:S01]  /*4b60*/  LDC R103, c[0x0][0x370] ;  /* 0x0000dc00ff677b82 */ /* 0x000e620000000800 */
[----:B------:R-:W-:Y:S01]  /*4b70*/  ULEA UR44, UR37, UR44, 0x18 ;  /* 0x0000002c252c7291 */ /* 0x000fe2000f8ec0ff */
[----:B------:R-:W-:Y:S01]  /*4b80*/  LOP3.LUT R0, R0, 0xf0, RZ, 0xc0, !PT ;  /* 0x000000f000007812 */ /* 0x000fe200078ec0ff */
[----:B------:R-:W-:Y:S01]  /*4b90*/  IMAD.MOV.U32 R110, RZ, RZ, RZ ;  /* 0x000000ffff6e7224 */ /* 0x000fe200078e00ff */
[----:B------:R-:W-:Y:S01]  /*4ba0*/  LOP3.LUT R105, R4, 0x60, R111, 0xf8, !PT ;  /* 0x0000006004697812 */ /* 0x000fe200078ef86f */
[----:B------:R-:W-:Y:S01]  /*4bb0*/  IMAD.MOV.U32 R113, RZ, RZ, RZ ;  /* 0x000000ffff717224 */ /* 0x000fe200078e00ff */
[----:B------:R-:W-:Y:S01]  /*4bc0*/  LOP3.LUT R2, R2, 0x600000, RZ, 0xc0, !PT ;  /* 0x0060000002027812 */ /* 0x000fe200078ec0ff */
[----:B------:R-:W2:Y:S01]  /*4bd0*/  LDCU.64 UR48, c[0x0][0x348] ;  /* 0x00006900ff3077ac */ /* 0x000ea20008000a00 */
[----:B------:R-:W4:Y:S01]  /*4be0*/  LDC R56, c[0x0][0xb0c] ;  /* 0x0002c300ff387b82 */ /* 0x000f220000000800 */
[----:B------:R-:W-:Y:S01]  /*4bf0*/  IMAD R105, R105, 0x8, R0 ;  /* 0x0000000869697824 */ /* 0x000fe200078e0200 */
[----:B------:R-:W-:Y:S01]  /*4c00*/  LOP3.LUT R111, R111, 0x60, RZ, 0xc0, !PT ;  /* 0x000000606f6f7812 */ /* 0x000fe200078ec0ff */
[----:B------:R-:W1:Y:S01]  /*4c10*/  LDCU.64 UR40, c[0x0][0x888] ;  /* 0x00011100ff2877ac */ /* 0x000e620008000a00 */
[----:B------:R-:W1:Y:S04]  /*4c20*/  LDCU.64 UR42, c[0x0][0x890] ;  /* 0x00011200ff2a77ac */ /* 0x000e680008000a00 */
[----:B------:R-:W1:Y:S01]  /*4c30*/  LDC R102, c[0x0][0xb20] ;  /* 0x0002c800ff667b82 */ /* 0x000e620000000800 */
[----:B------:R-:W3:Y:S01]  /*4c40*/  LDS R3, [UR44+0x130] ;  /* 0x0001302cff037984 */ /* 0x000ee20008000800 */
[----:B------:R-:W-:-:S06]  /*4c50*/  UMOV UR38, URZ ;  /* 0x000000ff00267c82 */ /* 0x000fcc0008000000 */
[----:B------:R-:W1:Y:S08]  /*4c60*/  LDC R23, c[0x0][0xb30] ;  /* 0x0002cc00ff177b82 */ /* 0x000e700000000800 */
[----:B------:R-:W1:Y:S08]  /*4c70*/  LDC.64 R96, c[0x0][0xb10] ;  /* 0x0002c400ff607b82 */ /* 0x000e700000000a00 */
[----:B------:R-:W1:Y:S08]  /*4c80*/  LDC.64 R18, c[0x0][0xb18] ;  /* 0x0002c600ff127b82 */ /* 0x000e700000000a00 */
[----:B------:R-:W1:Y:S08]  /*4c90*/  LDC.64 R16, c[0x0][0xb28] ;  /* 0x0002ca00ff107b82 */ /* 0x000e700000000a00 */
[----:B------:R-:W1:Y:S01]  /*4ca0*/  LDC.64 R94, c[0x0][0x8b0] ;  /* 0x00022c00ff5e7b82 */ /* 0x000e620000000a00 */
[----:B---3--:R-:W-:-:S07]  /*4cb0*/  IMAD.IADD R2, R3, 0x1, R2 ;  /* 0x0000000103027824 */ /* 0x008fce00078e0202 */
[----:B------:R-:W3:Y:S08]  /*4cc0*/  LDC.64 R92, c[0x0][0x8a8] ;  /* 0x00022a00ff5c7b82 */ /* 0x000ef00000000a00 */
[----:B--2-4-:R-:W1:Y:S02]  /*4cd0*/  LDC R104, c[0x0][0x374] ;  /* 0x0000dd00ff687b82 */ /* 0x014e640000000800 */
.L_x_95:
[----:B------:R-:W-:Y:S02]  /*4ce0*/  LEA R0, R113, UR44, 0x3 ;  /* 0x0000002c71007c11 */ /* 0x000fe4000f8e18ff */
[----:B------:R-:W-:Y:S02]  /*4cf0*/  SHF.L.U32 R3, R109, 0x1f, RZ ;  /* 0x0000001f6d037819 */ /* 0x000fe400000006ff */
[----:B------:R-:W-:Y:S02]  /*4d00*/  LEA R12, R113, UR44, 0x4 ;  /* 0x0000002c710c7c11 */ /* 0x000fe4000f8e20ff */
[----:B--2---:R-:W2:Y:S02]  /*4d10*/  SYNCS.PHASECHK.TRANS64.TRYWAIT P0, [R0+URZ+0x80], R3 ;  /* 0x00008003000075a7 */ /* 0x004ea400080011ff */
[----:B-12---:R-:W-:Y:S05]  /*4d20*/  @!P0 BRA `(.L_x_79) ;  /* 0x0000002800648947 */ /* 0x006fea0003800000 */
.L_x_131:
[----:B------:R-:W-:Y:S01]  /*4d30*/  ISETP.GE.AND P0, PT, R22, 0x1, PT ;  /* 0x000000011600780c */ /* 0x000fe20003f06270 */
[----:B------:R-:W4:Y:S01]  /*4d40*/  LDS.128 R12, [R12+0x110] ;  /* 0x000110000c0c7984 */ /* 0x000f220000000c00 */
[----:B-1----:R-:W-:Y:S01]  /*4d50*/  ISETP.NE.U32.AND P3, PT, R94, RZ, PT ;  /* 0x000000ff5e00720c */ /* 0x002fe20003f65070 */
[----:B--2---:R-:W-:Y:S01]  /*4d60*/  VIADD R0, R0, 0x90 ;  /* 0x0000009000007836 */ /* 0x004fe20000000000 */
[----:B------:R-:W-:Y:S04]  /*4d70*/  UISETP.NE.AND UP0, UPT, UR45, URZ, UPT ;  /* 0x000000ff2d00728c */ /* 0x000fe8000bf05270 */
[----:B------:R-:W-:Y:S01]  /*4d80*/  PRMT R0, RZ, 0x654, R0 ;  /* 0x00000654ff007816 */ /* 0x000fe20000000000 */
[----:B------:R-:W-:Y:S01]  /*4d90*/  @!PT LDS RZ, [RZ] ;  /* 0x00000000fffff984 */ /* 0x000fe20000000800 */
[----:B------:R-:W-:Y:S01]  /*4da0*/  @!PT LDS RZ, [RZ] ;  /* 0x00000000fffff984 */ /* 0x000fe20000000800 */
[----:B------:R-:W-:Y:S01]  /*4db0*/  @!PT LDS RZ, [RZ] ;  /* 0x00000000fffff984 */ /* 0x000fe20000000800 */
[----:B------:R-:W-:Y:S01]  /*4dc0*/  @!PT LDS RZ, [RZ] ;  /* 0x00000000fffff984 */ /* 0x000fe20000000800 */
[----:B------:R1:W-:Y:S06]  /*4dd0*/  MEMBAR.ALL.CTA ;  /* 0x0000000000007992 */ /* 0x0003ec0000008000 */
[----:B-1----:R-:W1:Y:S01]  /*4de0*/  FENCE.VIEW.ASYNC.S ;  /* 0x00000000000073c6 */ /* 0x002e620000000000 */
[----:B------:R-:W-:Y:S01]  /*4df0*/  PLOP3.LUT P2, PT, PT, PT, UP0, 0x80, 0x8 ;  /* 0x000000000008781c */ /* 0x000fe20003f4f008 */
[----:B-1----:R1:W-:Y:S01]  /*4e00*/  SYNCS.ARRIVE.TRANS64.RED.A1T0 RZ, [R0+URZ], RZ ;  /* 0x000000ff00ff79a7 */ /* 0x0023e200081004ff */
[----:B----4-:R-:W-:Y:S04]  /*4e10*/  LOP3.LUT P6, RZ, R14, 0x1, RZ, 0xc0, !PT ;  /* 0x000000010eff7812 */ /* 0x010fe800078cc0ff */
[----:B------:R-:W-:Y:S09]  /*4e20*/  P2R R112, PR, RZ, 0x40 ;  /* 0x00000040ff707803 */ /* 0x000ff20000000000 */
[----:B------:R-:W-:Y:S02]  /*4e30*/  @P6 MOV R59, R12 ;  /* 0x0000000c003b6202 */ /* 0x000fe40000000f00 */
[----:B------:R-:W-:Y:S01]  /*4e40*/  @P6 LOP3.LUT R57, R13, 0xffff, RZ, 0xc0, !PT ;  /* 0x0000ffff0d396812 */ /* 0x000fe200078ec0ff */
[----:B-1----:R-:W-:Y:S06]  /*4e50*/  @!P0 BRA `(.L_x_80) ;  /* 0x0000000000a48947 */ /* 0x002fec0003800000 */
[----:B------:R-:W-:Y:S01]  /*4e60*/  IMAD.HI.U32 R11, R104, R19, RZ ;  /* 0x00000013680b7227 */ /* 0x000fe200078e00ff */
[----:B------:R-:W-:Y:S02]  /*4e70*/  ISETP.NE.AND P0, PT, R18, 0x1, PT ;  /* 0x000000011200780c */ /* 0x000fe40003f05270 */
[----:B------:R-:W-:Y:S01]  /*4e80*/  ISETP.NE.AND P1, PT, R22, 0x1, PT ;  /* 0x000000011600780c */ /* 0x000fe20003f25270 */
[----:B------:R-:W-:Y:S01]  /*4e90*/  IMAD.HI.U32 R10, R103, R96, RZ ;  /* 0x00000060670a7227 */ /* 0x000fe200078e00ff */
[----:B------:R-:W-:Y:S02]  /*4ea0*/  SHF.R.U32.HI R11, RZ, R102, R11 ;  /* 0x00000066ff0b7219 */ /* 0x000fe4000001160b */
[----:B------:R-:W-:Y:S01]  /*4eb0*/  ISETP.NE.AND P4, PT, R56, 0x1, PT ;  /* 0x000000013800780c */ /* 0x000fe20003f85270 */
[----:B------:R-:W-:Y:S01]  /*4ec0*/  IMAD.HI.U32 R24, R59, R96, RZ ;  /* 0x000000603b187227 */ /* 0x000fe200078e00ff */
[----:B------:R-:W-:Y:S02]  /*4ed0*/  SHF.R.U32.HI R10, RZ, R97, R10 ;  /* 0x00000061ff0a7219 */ /* 0x000fe4000001160a */
[----:B------:R-:W-:Y:S01]  /*4ee0*/  SEL R3, R104, R11, !P0 ;  /* 0x0000000b68037207 */ /* 0x000fe20004000000 */
[----:B------:R-:W-:Y:S01]  /*4ef0*/  IMAD.HI.U32 R11, R57, R19, RZ ;  /* 0x00000013390b7227 */ /* 0x000fe200078e00ff */
[----:B------:R-:W-:Y:S02]  /*4f00*/  SEL R7, R103, R10, !P4 ;  /* 0x0000000a67077207 */ /* 0x000fe40006000000 */
[----:B------:R-:W-:Y:S01]  /*4f10*/  SHF.R.U32.HI R24, RZ, R97, R24 ;  /* 0x00000061ff187219 */ /* 0x000fe20000011618 */
[-C--:B------:R-:W-:Y:S04]  /*4f20*/  IMAD.HI.U32 R10, R3, R16.reuse, RZ ;  /* 0x00000010030a7227 */ /* 0x080fe800078e00ff */
[----:B------:R-:W-:Y:S01]  /*4f30*/  IMAD.HI.U32 R20, R7, R16, RZ ;  /* 0x0000001007147227 */ /* 0x000fe200078e00ff */
[-C--:B------:R-:W-:Y:S02]  /*4f40*/  @P1 SHF.R.U32.HI R3, RZ, R17.reuse, R10 ;  /* 0x00000011ff031219 */ /* 0x080fe4000001160a */
[----:B------:R-:W-:Y:S02]  /*4f50*/  SHF.R.U32.HI R10, RZ, R102, R11 ;  /* 0x00000066ff0a7219 */ /* 0x000fe4000001160b */
[----:B------:R-:W-:Y:S01]  /*4f60*/  @P1 SHF.R.U32.HI R7, RZ, R17, R20 ;  /* 0x00000011ff071219 */ /* 0x000fe20000011614 */
[C---:B------:R-:W-:Y:S01]  /*4f70*/  IMAD R4, R22.reuse, R3, RZ ;  /* 0x0000000316047224 */ /* 0x040fe200078e02ff */
[----:B------:R-:W-:Y:S02]  /*4f80*/  SEL R5, R57, R10, !P0 ;  /* 0x0000000a39057207 */ /* 0x000fe40004000000 */
[----:B------:R-:W-:Y:S01]  /*4f90*/  SEL R3, R59, R24, !P4 ;  /* 0x000000183b037207 */ /* 0x000fe20006000000 */
[----:B------:R-:W-:Y:S01]  /*4fa0*/  IMAD R6, R22, R7, RZ ;  /* 0x0000000716067224 */ /* 0x000fe200078e02ff */
[C---:B------:R-:W-:Y:S01]  /*4fb0*/  ISETP.GE.AND P0, PT, R5.reuse, R4, PT ;  /* 0x000000040500720c */ /* 0x040fe20003f06270 */
[----:B------:R-:W-:Y:S03]  /*4fc0*/  IMAD.HI.U32 R8, R5, R16, RZ ;  /* 0x0000001005087227 */ /* 0x000fe600078e00ff */
[----:B------:R-:W-:Y:S01]  /*4fd0*/  ISETP.GE.OR P0, PT, R3, R6, P0 ;  /* 0x000000060300720c */ /* 0x000fe20000706670 */
[----:B------:R-:W-:Y:S01]  /*4fe0*/  IMAD.MOV R6, RZ, RZ, -R3 ;  /* 0x000000ffff067224 */ /* 0x000fe200078e0a03 */
[-C--:B------:R-:W-:Y:S03]  /*4ff0*/  SHF.R.U32.HI R8, RZ, R17.reuse, R8 ;  /* 0x00000011ff087219 */ /* 0x080fe60000011608 */
[----:B------:R-:W-:Y:S01]  /*5000*/  IMAD R59, R56, R6, R59 ;  /* 0x00000006383b7224 */ /* 0x000fe200078e023b */
[----:B------:R-:W-:Y:S05]  /*5010*/  SEL R9, R5, R8, !P1 ;  /* 0x0000000805097207 */ /* 0x000fea0004800000 */
[----:B------:R-:W-:Y:S02]  /*5020*/  IMAD.MOV R8, RZ, RZ, -R9 ;  /* 0x000000ffff087224 */ /* 0x000fe400078e0a09 */
[C---:B------:R-:W-:Y:S04]  /*5030*/  @!P0 IMAD.HI.U32 R4, R3.reuse, R16, RZ ;  /* 0x0000001003048227 */ /* 0x040fe800078e00ff */
[----:B------:R-:W-:Y:S01]  /*5040*/  IMAD R8, R22, R8, R5 ;  /* 0x0000000816087224 */ /* 0x000fe200078e0205 */
[----:B------:R-:W-:Y:S04]  /*5050*/  @!P0 SHF.R.U32.HI R4, RZ, R17, R4 ;  /* 0x00000011ff048219 */ /* 0x000fe80000011604 */
[----:B------:R-:W-:Y:S02]  /*5060*/  @!P0 SEL R0, R3, R4, !P1 ;  /* 0x0000000403008207 */ /* 0x000fe40004800000 */
[----:B------:R-:W-:Y:S02]  /*5070*/  IADD3 R4, PT, PT, -R5, RZ, RZ ;  /* 0x000000ff05047210 */ /* 0x000fe40007ffe1ff */
[----:B------:R-:W-:Y:S01]  /*5080*/  @!P0 IADD3 R9, PT, PT, R9, -R0, RZ ;  /* 0x8000000009098210 */ /* 0x000fe20007ffe0ff */
[----:B------:R-:W-:Y:S02]  /*5090*/  @!P0 IMAD R0, R7, R8, R0 ;  /* 0x0000000807008224 */ /* 0x000fe400078e0200 */
[----:B------:R-:W-:Y:S02]  /*50a0*/  IMAD R57, R18, R4, R57 ;  /* 0x0000000412397224 */ /* 0x000fe400078e0239 */
[----:B------:R-:W-:Y:S02]  /*50b0*/  @!P0 IMAD R5, R9, R22, R3 ;  /* 0x0000001609058224 */ /* 0x000fe400078e0203 */
[----:B------:R-:W-:Y:S04]  /*50c0*/  @!P0 IMAD.MOV.U32 R3, RZ, RZ, R0 ;  /* 0x000000ffff038224 */ /* 0x000fe800078e0000 */
[----:B------:R-:W-:Y:S02]  /*50d0*/  IMAD R59, R3, R56, R59 ;  /* 0x00000038033b7224 */ /* 0x000fe400078e023b */
[----:B------:R-:W-:Y:S02]  /*50e0*/  IMAD R57, R5, R18, R57 ;  /* 0x0000001205397224 */ /* 0x000fe400078e0239 */
.L_x_80:
[----:B------:R-:W-:Y:S01]  /*50f0*/  UISETP.NE.U32.AND UP3, UPT, UR42, URZ, UPT ;  /* 0x000000ff2a00728c */ /* 0x000fe2000bf65070 */
[----:B------:R-:W-:Y:S03]  /*5100*/  ISETP.NE.AND.EX P3, PT, R95, RZ, PT, P3 ;  /* 0x000000ff5f00720c */ /* 0x000fe60003f65330 */
[----:B------:R-:W-:Y:S09]  /*5110*/  UISETP.NE.AND.EX UP3, UPT, UR43, URZ, UPT, UP3 ;  /* 0x000000ff2b00728c */ /* 0x000ff2000bf65330 */
[----:B------:R-:W-:Y:S05]  /*5120*/  BRA.U !UP3, `(.L_x_81) ;  /* 0x000000010b387547 */ /* 0x000fea000b800000 */
[----:B------:R-:W-:Y:S01]  /*5130*/  UISETP.NE.U32.AND UP0, UPT, UR40, URZ, UPT ;  /* 0x000000ff2800728c */ /* 0x000fe2000bf05070 */
[----:B------:R-:W-:Y:S03]  /*5140*/  HFMA2 R100, -RZ, RZ, 0, 5.9604644775390625e-08 ;  /* 0x00000001ff647431 */ /* 0x000fe600000001ff */
[----:B------:R-:W-:Y:S06]  /*5150*/  UISETP.NE.AND.EX UP0, UPT, UR41, URZ, UPT, UP0 ;  /* 0x000000ff2900728c */ /* 0x000fec000bf05300 */
[----:B------:R-:W-:Y:S05]  /*5160*/  PLOP3.LUT P0, PT, PT, PT, UP0, 0x80, 0x8 ;  /* 0x000000000008781c */ /* 0x000fea0003f0f008 */
[----:B------:R-:W1:Y:S01]  /*5170*/  @UP0 LDCU.64 UR6, c[0x0][0x888] ;  /* 0x00011100ff0607ac */ /* 0x000e620008000a00 */
[----:B------:R-:W-:Y:S04]  /*5180*/  @UP0 UIMAD UR4, UR36, UR42, URZ ;  /* 0x0000002a240402a4 */ /* 0x000fe8000f8e02ff */
[----:B-1----:R-:W-:Y:S06]  /*5190*/  @UP0 UIMAD.WIDE UR6, UR4, 0x4, UR6 ;  /* 0x00000004040608a5 */ /* 0x002fec000f8e0206 */
[----:B------:R-:W-:Y:S02]  /*51a0*/  IMAD.U32 R4, RZ, RZ, UR6 ;  /* 0x00000006ff047e24 */ /* 0x000fe4000f8e00ff */
[----:B------:R-:W-:Y:S05]  /*51b0*/  IMAD.U32 R5, RZ, RZ, UR7 ;  /* 0x00000007ff057e24 */ /* 0x000fea000f8e00ff */
[----:B------:R-:W2:Y:S02]  /*51c0*/  @P0 LDG.E R0, desc[UR46][R4.64] ;  /* 0x0000002e04000981 */ /* 0x000ea4000c1e1900 */
[----:B--2---:R-:W-:Y:S01]  /*51d0*/  @P0 R2UR UR39, R0 ;  /* 0x00000000002702ca */ /* 0x004fe200000e0000 */
[----:B------:R-:W-:Y:S05]  /*51e0*/  IMAD.MOV.U32 R0, RZ, RZ, 0x1 ;  /* 0x00000001ff007424 */ /* 0x000fea00078e00ff */
[----:B------:R-:W-:Y:S08]  /*51f0*/  @!P0 PRMT R100, R0, 0x7610, R100 ;  /* 0x0000761000648816 */ /* 0x000ff00000000064 */
[----:B------:R-:W1:Y:S02]  /*5200*/  @!UP0 LDCU UR39, c[0x0][0x880] ;  /* 0x00011000ff2787ac */ /* 0x000e640008000800 */
.L_x_81:
[----:B------:R-:W-:Y:S05]  /*5210*/  @!P3 BRA `(.L_x_82) ;  /* 0x000000000020b947 */ /* 0x000fea0003800000 */
[----:B---3--:R-:W-:Y:S04]  /*5220*/  ISETP.NE.U32.AND P0, PT, R92, RZ, PT ;  /* 0x000000ff5c00720c */ /* 0x008fe80003f05070 */
[----:B------:R-:W-:Y:S11]  /*5230*/  ISETP.NE.AND.EX P0, PT, R93, RZ, PT, P0 ;  /* 0x000000ff5d00720c */ /* 0x000ff60003f05300 */
[----:B------:R-:W-:Y:S02]  /*5240*/  @!UPT UIADD3 URZ, UPT, UPT, URZ, URZ, URZ ;  /* 0x000000fffffff290 */ /* 0x000fe4000fffe0ff */
[----:B------:R-:W2:Y:S01]  /*5250*/  @P0 LDC.64 R4, c[0x0][0x8a8] ;  /* 0x00022a00ff040b82 */ /* 0x000ea20000000a00 */
[----:B------:R-:W-:Y:S04]  /*5260*/  @P0 IMAD R0, R94, UR36, RZ ;  /* 0x000000245e000c24 */ /* 0x000fe8000f8e02ff */
[----:B--2---:R-:W-:Y:S05]  /*5270*/  @P0 IMAD.WIDE R4, R0, 0x4, R4 ;  /* 0x0000000400040825 */ /* 0x004fea00078e0204 */
[----:B-----5:R2:W5:Y:S02]  /*5280*/  @P0 LDG.E R58, desc[UR46][R4.64] ;  /* 0x0000002e043a0981 */ /* 0x020564000c1e1900 */
[----:B--2---:R-:W4:Y:S02]  /*5290*/  @!P0 LDC R58, c[0x0][0x8a0] ;  /* 0x00022800ff3a8b82 */ /* 0x004f240000000800 */
.L_x_82:
[----:B------:R-:W2:Y:S01]  /*52a0*/  LDC.64 R4, c[0x0][0xb10] ;  /* 0x0002c400ff047b82 */ /* 0x000ea20000000a00 */
[----:B------:R-:W-:Y:S01]  /*52b0*/  UISETP.NE.AND UP4, UPT, UR45, URZ, UPT ;  /* 0x000000ff2d00728c */ /* 0x000fe2000bf85270 */
[----:B-1----:R-:W-:Y:S01]  /*52c0*/  @P2 FSETP.NEU.AND P1, PT, RZ, UR39, PT ;  /* 0x00000027ff002c0b */ /* 0x002fe2000bf2d000 */
[----:B------:R-:W-:Y:S01]  /*52d0*/  UPLOP3.LUT UP0, UPT, UPT, UPT, UPT, 0x40, 0x4 ;  /* 0x000000000004789c */ /* 0x000fe20003f0e870 */
[----:B------:R-:W-:Y:S01]  /*52e0*/  @P2 LOP3.LUT P0, RZ, R100, 0xff, RZ, 0xc0, !PT ;  /* 0x000000ff64ff2812 */ /* 0x000fe2000780c0ff */
[----:B------:R-:W-:Y:S03]  /*52f0*/  ULEA UR50, UR38, UR44, 0x3 ;  /* 0x0000002c26327291 */ /* 0x000fe6000f8e18ff */
[----:B------:R-:W1:Y:S01]  /*5300*/  LDC.64 R6, c[0x0][0xb18] ;  /* 0x0002c600ff067b82 */ /* 0x000e620000000a00 */
[----:B------:R-:W-:Y:S01]  /*5310*/  SHF.L.U32 R8, R110, 0x1f, RZ ;  /* 0x0000001f6e087819 */ /* 0x000fe200000006ff */
[----:B------:R-:W-:Y:S01]  /*5320*/  VIADD R113, R113, 0x1 ;  /* 0x0000000171717836 */ /* 0x000fe20000000000 */
[----:B------:R-:W-:Y:S02]  /*5330*/  @P6 SHF.R.U32.HI R107, RZ, 0x10, R13 ;  /* 0x00000010ff6b6819 */ /* 0x000fe4000001160d */
[----:B------:R-:W-:Y:S02]  /*5340*/  CS2R R88, SRZ ;  /* 0x0000000000587805 */ /* 0x000fe4000001ff00 */
[----:B------:R-:W-:Y:S01]  /*5350*/  CS2R R80, SRZ ;  /* 0x0000000000507805 */ /* 0x000fe2000001ff00 */
[----:B------:R-:W3:Y:S01]  /*5360*/  @UP4 LDCU.64 UR4, c[0x0][0x888] ;  /* 0x00011100ff0447ac */ /* 0x000ee20008000a00 */
[----:B------:R-:W-:Y:S02]  /*5370*/  CS2R R72, SRZ ;  /* 0x0000000000487805 */ /* 0x000fe4000001ff00 */
[----:B------:R-:W-:Y:S02]  /*5380*/  CS2R R64, SRZ ;  /* 0x0000000000407805 */ /* 0x000fe4000001ff00 */
[----:B------:R-:W-:Y:S01]  /*5390*/  CS2R R62, SRZ ;  /* 0x00000000003e7805 */ /* 0x000fe2000001ff00 */
[----:B------:R-:W-:Y:S01]  /*53a0*/  @UP4 UPLOP3.LUT UP0, UPT, UPT, UPT, UP3, 0x80, 0x8 ;  /* 0x000000000008489c */ /* 0x000fe20003f0f030 */
[----:B------:R-:W-:Y:S01]  /*53b0*/  @P2 VOTEU.ANY UP1, P1 ;  /* 0x0000000000ff2886 */ /* 0x000fe20000820100 */
[----:B---3--:R-:W-:Y:S02]  /*53c0*/  @UP4 UISETP.NE.U32.AND UP2, UPT, UR4, URZ, UPT ;  /* 0x000000ff0400428c */ /* 0x008fe4000bf45070 */
[----:B------:R-:W-:Y:S02]  /*53d0*/  @UP4 USEL UR4, URZ, 0xffffffff, UP1 ;  /* 0xffffffffff044887 */ /* 0x000fe40008800000 */
[----:B------:R-:W-:Y:S01]  /*53e0*/  @UP4 UISETP.NE.AND.EX UP2, UPT, UR5, URZ, UPT, UP2 ;  /* 0x000000ff0500428c */ /* 0x000fe2000bf45320 */
[----:B------:R-:W-:Y:S01]  /*53f0*/  @P2 VOTEU.ANY UP1, P0 ;  /* 0x0000000000ff2886 */ /* 0x000fe20000020100 */
[----:B------:R-:W-:Y:S02]  /*5400*/  ISETP.NE.AND P0, PT, R23, 0x1, PT ;  /* 0x000000011700780c */ /* 0x000fe40003f05270 */
[----:B------:R-:W-:Y:S04]  /*5410*/  @UP4 USEL UR5, URZ, 0xffffffff, UP2 ;  /* 0xffffffffff054887 */ /* 0x000fe80009000000 */
[----:B------:R-:W-:Y:S04]  /*5420*/  @UP0 USEL UR4, UR5, UR4, !UP1 ;  /* 0x0000000405040287 */ /* 0x000fe8000c800000 */
[----:B------:R-:W-:Y:S03]  /*5430*/  @UP4 ULOP3.LUT UR4, UR4, 0x1, URZ, 0xc0, !UPT ;  /* 0x0000000104044892 */ /* 0x000fe6000f8ec0ff */
[----:B------:R-:W3:Y:S01]  /*5440*/  @!P0 LDC R0, c[0x0][0xb20] ;  /* 0x0002c800ff008b82 */ /* 0x000ee20000000800 */
[----:B------:R-:W-:Y:S01]  /*5450*/  UISETP.NE.U32.OR UP0, UPT, UR4, 0x1, !UP4 ;  /* 0x000000010400788c */ /* 0x000fe2000e705470 */
[----:B--2---:R-:W-:Y:S01]  /*5460*/  @!P0 IMAD.HI.U32 R4, R59, R4, RZ ;  /* 0x000000043b048227 */ /* 0x004fe200078e00ff */
[----:B-1----:R-:W-:Y:S05]  /*5470*/  @!P0 ISETP.NE.AND P1, PT, R6, 0x1, PT ;  /* 0x000000010600880c */ /* 0x002fea0003f25270 */
[----:B------:R-:W1:Y:S01]  /*5480*/  @!P0 LDC R3, c[0x0][0xb0c] ;  /* 0x0002c300ff038b82 */ /* 0x000e620000000800 */
[----:B------:R-:W-:Y:S01]  /*5490*/  @!P0 IMAD.HI.U32 R7, R57, R7, RZ ;  /* 0x0000000739078227 */ /* 0x000fe200078e00ff */
[----:B------:R-:W-:Y:S02]  /*54a0*/  PLOP3.LUT P3, PT, PT, PT, UP0, 0x80, 0x8 ;  /* 0x000000000008781c */ /* 0x000fe40003f6f008 */
[----:B------:R-:W-:Y:S11]  /*54b0*/  @!P0 SHF.R.U32.HI R4, RZ, R5, R4 ;  /* 0x00000005ff048219 */ /* 0x000ff60000011604 */
[----:B------:R-:W-:Y:S04]  /*54c0*/  @P3 SHF.L.U32 R9, R108, 0x1f, RZ ;  /* 0x0000001f6c093819 */ /* 0x000fe800000006ff */
[----:B------:R-:W2:Y:S01]  /*54d0*/  @P3 SYNCS.PHASECHK.TRANS64.TRYWAIT P5, [UR44+0x60], R9 ;  /* 0x00006009ff0035a7 */ /* 0x000ea200080a112c */
[----:B---3--:R-:W-:Y:S02]  /*54e0*/  @!P0 SHF.R.U32.HI R0, RZ, R0, R7 ;  /* 0x00000000ff008219 */ /* 0x008fe40000011607 */
[----:B-1----:R-:W-:Y:S02]  /*54f0*/  @!P0 ISETP.NE.AND P2, PT, R3, 0x1, PT ;  /* 0x000000010300880c */ /* 0x002fe40003f45270 */
[----:B------:R-:W-:Y:S02]  /*5500*/  @!P0 SEL R5, R57, R0, !P1 ;  /* 0x0000000039058207 */ /* 0x000fe40004800000 */
[----:B------:R-:W-:Y:S05]  /*5510*/  @!P0 SEL R4, R59, R4, !P2 ;  /* 0x000000043b048207 */ /* 0x000fea0005000000 */
[----:B------:R-:W-:Y:S02]  /*5520*/  @!P0 IMAD.IADD R0, R5, 0x1, -R4 ;  /* 0x0000000105008824 */ /* 0x000fe400078e0a04 */
[----:B------:R-:W-:Y:S01]  /*5530*/  @!P0 IMAD.IADD R4, R4, 0x1, -R5 ;  /* 0x0000000104048824 */ /* 0x000fe200078e0a05 */
[----:B------:R1:W3:Y:S01]  /*5540*/  SYNCS.PHASECHK.TRANS64.TRYWAIT P4, [UR50+0xa0], R8 ;  /* 0x0000a008ff0075a7 */ /* 0x0002e20008081132 */
[----:B------:R-:W-:Y:S02]  /*5550*/  @!P0 IMAD R59, R0, R3, R59 ;  /* 0x00000003003b8224 */ /* 0x000fe400078e023b */
[----:B------:R-:W-:Y:S01]  /*5560*/  @!P0 IMAD R57, R4, R6, R57 ;  /* 0x0000000604398224 */ /* 0x000fe200078e0239 */
[----:B------:R-:W-:Y:S02]  /*5570*/  PLOP3.LUT P0, PT, PT, PT, PT, 0x8, 0x80 ;  /* 0x000000000080781c */ /* 0x000fe40003f0e170 */
[----:B--2---:R-:W-:Y:S01]  /*5580*/  @P3 PLOP3.LUT P0, PT, P5, PT, PT, 0x8, 0x80 ;  /* 0x000000000080381c */ /* 0x004fe20002f0e170 */
[----:B------:R-:W-:Y:S01]  /*5590*/  @!UPT UIADD3 URZ, UPT, UPT, URZ, URZ, URZ ;  /* 0x000000fffffff290 */ /* 0x000fe2000fffe0ff */
[----:B-1----:R-:W-:Y:S11]  /*55a0*/  BRA.U !UP0, `(.L_x_83) ;  /* 0x0000000108987547 */ /* 0x002ff6000b800000 */
[----:B------:R-:W-:Y:S02]  /*55b0*/  FSETP.NEU.AND P2, PT, RZ, UR39, PT ;  /* 0x00000027ff007c0b */ /* 0x000fe4000bf4d000 */
[----:B------:R-:W-:Y:S01]  /*55c0*/  LOP3.LUT P1, RZ, R100, 0xff, RZ, 0xc0, !PT ;  /* 0x000000ff64ff7812 */ /* 0x000fe2000782c0ff */
[----:B------:R-:W-:Y:S01]  /*55d0*/  @!UPT UIADD3 URZ, UPT, UPT, URZ, URZ, URZ ;  /* 0x000000fffffff290 */ /* 0x000fe2000fffe0ff */
[----:B------:R-:W-:Y:S11]  /*55e0*/  @!P0 BRA `(.L_x_84) ;  /* 0x00000000000c8947 */ /* 0x000ff60003800000 */
[----:B------:R-:W-:Y:S04]  /*55f0*/  SHF.L.U32 R3, R108, 0x1f, RZ ;  /* 0x0000001f6c037819 */ /* 0x000fe800000006ff */
[----:B------:R-:W1:Y:S02]  /*5600*/  SYNCS.PHASECHK.TRANS64.TRYWAIT P0, [UR44+0x60], R3 ;  /* 0x00006003ff0075a7 */ /* 0x000e64000800112c */
[----:B-1----:R-:W-:Y:S05]  /*5610*/  @!P0 BRA `(.L_x_85) ;  /* 0x00000020003c8947 */ /* 0x002fea0003800000 */
.L_x_84:
[----:B------:R-:W-:Y:S01]  /*5620*/  UISETP.NE.U32.AND UP0, UPT, UR40, URZ, UPT ;  /* 0x000000ff2800728c */ /* 0x000fe2000bf05070 */
[----:B------:R-:W-:Y:S01]  /*5630*/  CS2R R62, SRZ ;  /* 0x00000000003e7805 */ /* 0x000fe2000001ff00 */
[----:B------:R-:W-:Y:S01]  /*5640*/  VOTEU.ANY UP1, P2 ;  /* 0x0000000000ff7886 */ /* 0x000fe20001020100 */
[----:B------:R-:W-:Y:S01]  /*5650*/  USEL UR4, URZ, 0xffffffff, UP1 ;  /* 0xffffffffff047887 */ /* 0x000fe20008800000 */
[----:B------:R-:W-:Y:S01]  /*5660*/  CS2R R64, SRZ ;  /* 0x0000000000407805 */ /* 0x000fe2000001ff00 */
[----:B------:R-:W-:Y:S01]  /*5670*/  UISETP.NE.AND.EX UP0, UPT, UR41, URZ, UPT, UP0 ;  /* 0x000000ff2900728c */ /* 0x000fe2000bf05300 */
[----:B------:R-:W-:Y:S02]  /*5680*/  CS2R R72, SRZ ;  /* 0x0000000000487805 */ /* 0x000fe4000001ff00 */
[----:B------:R-:W-:Y:S02]  /*5690*/  CS2R R80, SRZ ;  /* 0x0000000000507805 */ /* 0x000fe4000001ff00 */
[----:B------:R-:W-:Y:S01]  /*56a0*/  CS2R R88, SRZ ;  /* 0x0000000000587805 */ /* 0x000fe2000001ff00 */
[----:B------:R-:W-:Y:S01]  /*56b0*/  USEL UR5, URZ, 0xffffffff, UP0 ;  /* 0xffffffffff057887 */ /* 0x000fe20008000000 */
[----:B------:R-:W-:Y:S01]  /*56c0*/  LOP3.LUT R108, R108, 0x1, RZ, 0x3c, !PT ;  /* 0x000000016c6c7812 */ /* 0x000fe200078e3cff */
[----:B------:R-:W-:Y:S02]  /*56d0*/  VOTEU.ANY UP0, P1 ;  /* 0x0000000000ff7886 */ /* 0x000fe40000800100 */
[----:B------:R-:W-:Y:S04]  /*56e0*/  @UP3 USEL UR4, UR5, UR4, !UP0 ;  /* 0x0000000405043287 */ /* 0x000fe8000c000000 */
[----:B------:R-:W-:Y:S04]  /*56f0*/  ULOP3.LUT UR4, UR4, 0x1, URZ, 0xc0, !UPT ;  /* 0x0000000104047892 */ /* 0x000fe8000f8ec0ff */
[----:B------:R-:W-:Y:S02]  /*5700*/  UISETP.NE.U32.AND UP0, UPT, UR4, 0x1, UPT ;  /* 0x000000010400788c */ /* 0x000fe4000bf05070 */
[----:B------:R-:W-:Y:S04]  /*5710*/  UIADD3 UR4, UPT, UPT, UR44, 0x68, URZ ;  /* 0x000000682c047890 */ /* 0x000fe8000fffe0ff */
[----:B------:R-:W-:Y:S01]  /*5720*/  PLOP3.LUT P0, PT, PT, PT, UP0, 0x80, 0x8 ;  /* 0x000000000008781c */ /* 0x000fe20003f0f008 */
[----:B------:R-:W-:Y:S11]  /*5730*/  UPRMT UR4, UR37, 0x654, UR4 ;  /* 0x0000065425047896 */ /* 0x000ff60008000004 */
[----:B------:R-:W-:Y:S01]  /*5740*/  @!UPT UIADD3 URZ, UPT, UPT, URZ, URZ, URZ ;  /* 0x000000fffffff290 */ /* 0x000fe2000fffe0ff */
[----:B------:R2:W1:Y:S04]  /*5750*/  @P0 LDS.64 R62, [R105+UR44+0x180] ;  /* 0x0001802c693e0984 */ /* 0x0004680008000a00 */
[----:B------:R2:W1:Y:S04]  /*5760*/  @P0 LDS.64 R64, [R105+UR44+0x580] ;  /* 0x0005802c69400984 */ /* 0x0004680008000a00 */
[----:B------:R2:W1:Y:S04]  /*5770*/  @P0 LDS.64 R72, [R105+UR44+0x980] ;  /* 0x0009802c69480984 */ /* 0x0004680008000a00 */
[----:B------:R2:W1:Y:S04]  /*5780*/  @P0 LDS.64 R80, [R105+UR44+0xd80] ;  /* 0x000d802c69500984 */ /* 0x0004680008000a00 */
[----:B------:R2:W1:Y:S01]  /*5790*/  @P0 LDS.64 R88, [R105+UR44+0x1180] ;  /* 0x0011802c69580984 */ /* 0x0004620008000a00 */
[----:B------:R-:W-:Y:S01]  /*57a0*/  @!PT LDS RZ, [RZ] ;  /* 0x00000000fffff984 */ /* 0x000fe20000000800 */
[----:B------:R-:W-:Y:S01]  /*57b0*/  @!PT LDS RZ, [RZ] ;  /* 0x00000000fffff984 */ /* 0x000fe20000000800 */
[----:B------:R-:W-:Y:S01]  /*57c0*/  @!PT LDS RZ, [RZ] ;  /* 0x00000000fffff984 */ /* 0x000fe20000000800 */
[----:B------:R-:W-:Y:S01]  /*57d0*/  @!PT LDS RZ, [RZ] ;  /* 0x00000000fffff984 */ /* 0x000fe20000000800 */
[----:B------:R4:W-:Y:S06]  /*57e0*/  MEMBAR.ALL.CTA ;  /* 0x0000000000007992 */ /* 0x0009ec0000008000 */
[----:B----4-:R-:W4:Y:S02]  /*57f0*/  FENCE.VIEW.ASYNC.S ;  /* 0x00000000000073c6 */ /* 0x010f240000000000 */
[----:B----4-:R-:W-:Y:S01]  /*5800*/  SYNCS.ARRIVE.TRANS64.RED.A1T0 RZ, [UR4], RZ ;  /* 0x000000ffffff79a7 */ /* 0x010fe20008100404 */
.L_x_83:
[----:B---3--:R-:W-:Y:S05]  /*5810*/  @P4 BRA `(.L_x_86) ;  /* 0x0000000000084947 */ /* 0x008fea0003800000 */
[----:B------:R-:W3:Y:S02]  /*5820*/  SYNCS.PHASECHK.TRANS64.TRYWAIT P0, [UR50+0xa0], R8 ;  /* 0x0000a008ff0075a7 */ /* 0x000ee40008001132 */
[----:B---3--:R-:W-:Y:S05]  /*5830*/  @!P0 BRA `(.L_x_87) ;  /* 0x0000001c00cc8947 */ /* 0x008fea0003800000 */
.L_x_86:
[----:B------:R-:W-:Y:S04]  /*5840*/  ULEA.HI UR4, UR38, UR38, URZ, 0x1 ;  /* 0x0000002626047291 */ /* 0x000fe8000f8f08ff */
[----:B------:R-:W-:Y:S02]  /*5850*/  USHF.R.U32.HI UR5, URZ, 0x1, UR4 ;  /* 0x00000001ff057899 */ /* 0x000fe40008011604 */
[----:B------:R-:W-:Y:S04]  /*5860*/  ULOP3.LUT UR4, UR4, 0xffe, URZ, 0xc0, !UPT ;  /* 0x00000ffe04047892 */ /* 0x000fe8000f8ec0ff */
[----:B------:R-:W-:Y:S01]  /*5870*/  UIADD3 UR4, UPT, UPT, -UR4, UR38, URZ ;  /* 0x0000002604047290 */ /* 0x000fe2000fffe1ff */
[----:B------:R-:W-:Y:S04]  /*5880*/  IMAD.U32 R5, RZ, RZ, UR5 ;  /* 0x00000005ff057e24 */ /* 0x000fe8000f8e00ff */
[----:B-1----:R-:W-:Y:S01]  /*5890*/  IMAD R3, R5, 0x50, R2 ;  /* 0x0000005005037824 */ /* 0x002fe200078e0202 */
[----:B------:R-:W-:Y:S05]  /*58a0*/  MOV R60, UR4 ;  /* 0x00000004003c7c02 */ /* 0x000fea0008000f00 */
[----:B------:R-:W-:Y:S05]  /*58b0*/  IMAD R60, R60, 0x100000, R3 ;  /* 0x001000003c3c7824 */ /* 0x000fea00078e0203 */
[----:B------:R-:W-:Y:S04]  /*58c0*/  SHF.R.U32.HI R7, RZ, 0x15, R60 ;  /* 0x00000015ff077819 */ /* 0x000fe8000001163c */
[----:B------:R-:W-:Y:S11]  /*58d0*/  LOP3.LUT P0, RZ, R7, 0x3, R106, 0x48, !PT ;  /* 0x0000000307ff7812 */ /* 0x000ff6000780486a */
[----:B------:R-:W-:Y:S02]  /*58e0*/  @!UPT UIADD3 URZ, UPT, UPT, URZ, URZ, URZ ;  /* 0x000000fffffff290 */ /* 0x000fe4000fffe0ff */
[----:B------:R-:W-:Y:S05]  /*58f0*/  @!P0 BRA `(.L_x_88) ;  /* 0x0000000000408947 */ /* 0x000fea0003800000 */
[----:B------:R-:W1:Y:S01]  /*5900*/  LDCU.64 UR8, c[0x4][0x68] ;  /* 0x01000d00ff0877ac */ /* 0x000e620008000a00 */
[----:B------:R-:W-:Y:S01]  /*5910*/  MOV R15, 0x0 ;  /* 0x00000000000f7802 */ /* 0x000fe20000000f00 */
[----:B------:R-:W-:Y:S02]  /*5920*/  HFMA2 R12, -RZ, RZ, 0, 5.9604644775390625e-08 ;  /* 0x00000001ff0c7431 */ /* 0x000fe400000001ff */
[----:B------:R-:W-:Y:S02]  /*5930*/  IMAD.MOV.U32 R8, RZ, RZ, 0x192 ;  /* 0x00000192ff087424 */ /* 0x000fe400078e00ff */
[----:B------:R-:W-:Y:S01]  /*5940*/  IMAD.MOV.U32 R13, RZ, RZ, RZ ;  /* 0x000000ffff0d7224 */ /* 0x000fe200078e00ff */
[----:B------:R-:W3:Y:S01]  /*5950*/  LDCU.64 UR6, c[0x4][0x70] ;  /* 0x01000e00ff0677ac */ /* 0x000ee20008000a00 */
[----:B------:R-:W2:Y:S01]  /*5960*/  LDC.64 R14, c[0x4][R15] ;  /* 0x010000000f0e7b82 */ /* 0x000ea20000000a00 */
[----:B------:R-:W4:Y:S01]  /*5970*/  LDCU.64 UR4, c[0x4][0x8] ;  /* 0x01000100ff0477ac */ /* 0x000f220008000a00 */
[----:B-1----:R-:W-:Y:S01]  /*5980*/  MOV R5, UR9 ;  /* 0x0000000900057c02 */ /* 0x002fe20008000f00 */
[----:B------:R-:W-:Y:S01]  /*5990*/  IMAD.U32 R4, RZ, RZ, UR8 ;  /* 0x00000008ff047e24 */ /* 0x000fe2000f8e00ff */
[----:B---3--:R-:W-:Y:S01]  /*59a0*/  MOV R7, UR7 ;  /* 0x0000000700077c02 */ /* 0x008fe20008000f00 */
[----:B------:R-:W-:Y:S01]  /*59b0*/  IMAD.U32 R6, RZ, RZ, UR6 ;  /* 0x00000006ff067e24 */ /* 0x000fe2000f8e00ff */
[----:B----4-:R-:W-:Y:S01]  /*59c0*/  MOV R11, UR5 ;  /* 0x00000005000b7c02 */ /* 0x010fe20008000f00 */
[----:B------:R-:W-:Y:S02]  /*59d0*/  IMAD.U32 R10, RZ, RZ, UR4 ;  /* 0x00000004ff0a7e24 */ /* 0x000fe4000f8e00ff */
[----:B------:R-:W-:Y:S07]  /*59e0*/  LEPC R20, `(.L_x_88) ;  /* 0x000000001014794e */ /* 0x000fee0000000000 */
[----:B--2--5:R-:W-:Y:S05]  /*59f0*/  CALL.ABS.NOINC R14 ;  /* 0x000000000e007343 */ /* 0x024fea0003c00000 */
.L_x_88:
[----:B------:R-:W-:Y:S05]  /*5a00*/  WARPSYNC.ALL ;  /* 0x0000000000007948 */ /* 0x000fea0003800000 */
[C---:B------:R-:W-:Y:S01]  /*5a10*/  R2UR UR4, R60.reuse ;  /* 0x000000003c0472ca */ /* 0x040fe200000e0000 */
[----:B------:R-:W-:Y:S05]  /*5a20*/  VIADD R3, R60, 0x10 ;  /* 0x000000103c037836 */ /* 0x000fea0000000000 */
[----:B------:R-:W-:Y:S04]  /*5a30*/  SHF.R.U32.HI R3, RZ, 0x15, R3 ;  /* 0x00000015ff037819 */ /* 0x000fe80000011603 */
[----:B------:R-:W-:Y:S03]  /*5a40*/  LOP3.LUT P0, RZ, R3, 0x3, R106, 0x48, !PT ;  /* 0x0000000303ff7812 */ /* 0x000fe6000780486a */
[----:B------:R-:W1:Y:S01]  /*5a50*/  LDTM.16dp32bit_t0_t15.x8 R48, tmem[UR4] ;  /* 0x00000004003079ee */ /* 0x000e620008980000 */
[----:B------:R-:W3:Y:S09]  /*5a60*/  LDTM.16dp32bit_t16_t31.x8 R48, tmem[UR4+0x8] ;  /* 0x00000804003079ee */ /* 0x000ef200089a0000 */
[----:B---3--:R-:W-:Y:S05]  /*5a70*/  @!P0 BRA `(.L_x_89) ;  /* 0x0000000000408947 */ /* 0x008fea0003800000 */
[----:B------:R-:W3:Y:S01]  /*5a80*/  LDCU.64 UR8, c[0x4][0x68] ;  /* 0x01000d00ff0877ac */ /* 0x000ee20008000a00 */
[----:B------:R-:W-:Y:S01]  /*5a90*/  MOV R15, 0x0 ;  /* 0x00000000000f7802 */ /* 0x000fe20000000f00 */
[----:B------:R-:W-:Y:S02]  /*5aa0*/  HFMA2 R12, -RZ, RZ, 0, 5.9604644775390625e-08 ;  /* 0x00000001ff0c7431 */ /* 0x000fe400000001ff */
[----:B------:R-:W-:Y:S02]  /*5ab0*/  IMAD.MOV.U32 R8, RZ, RZ, 0x192 ;  /* 0x00000192ff087424 */ /* 0x000fe400078e00ff */
[----:B------:R-:W-:Y:S01]  /*5ac0*/  IMAD.MOV.U32 R13, RZ, RZ, RZ ;  /* 0x000000ffff0d7224 */ /* 0x000fe200078e00ff */
[----:B------:R-:W2:Y:S01]  /*5ad0*/  LDCU.64 UR6, c[0x4][0x70] ;  /* 0x01000e00ff0677ac */ /* 0x000ea20008000a00 */
[----:B------:R-:W1:Y:S01]  /*5ae0*/  LDC.64 R14, c[0x4][R15] ;  /* 0x010000000f0e7b82 */ /* 0x000e620000000a00 */
[----:B------:R-:W4:Y:S01]  /*5af0*/  LDCU.64 UR4, c[0x4][0x8] ;  /* 0x01000100ff0477ac */ /* 0x000f220008000a00 */
[----:B---3--:R-:W-:Y:S01]  /*5b00*/  MOV R5, UR9 ;  /* 0x0000000900057c02 */ /* 0x008fe20008000f00 */
[----:B------:R-:W-:Y:S01]  /*5b10*/  IMAD.U32 R4, RZ, RZ, UR8 ;  /* 0x00000008ff047e24 */ /* 0x000fe2000f8e00ff */
[----:B--2---:R-:W-:Y:S01]  /*5b20*/  MOV R7, UR7 ;  /* 0x0000000700077c02 */ /* 0x004fe20008000f00 */
[----:B------:R-:W-:Y:S01]  /*5b30*/  IMAD.U32 R6, RZ, RZ, UR6 ;  /* 0x00000006ff067e24 */ /* 0x000fe2000f8e00ff */
[----:B----4-:R-:W-:Y:S01]  /*5b40*/  MOV R11, UR5 ;  /* 0x00000005000b7c02 */ /* 0x010fe20008000f00 */
[----:B------:R-:W-:Y:S02]  /*5b50*/  IMAD.U32 R10, RZ, RZ, UR4 ;  /* 0x00000004ff0a7e24 */ /* 0x000fe4000f8e00ff */
[----:B------:R-:W-:Y:S07]  /*5b60*/  LEPC R20, `(.L_x_89) ;  /* 0x000000001014794e */ /* 0x000fee0000000000 */
[----:B-1---5:R-:W-:Y:S05]  /*5b70*/  CALL.ABS.NOINC R14 ;  /* 0x000000000e007343 */ /* 0x022fea0003c00000 */
.L_x_89:
[----:B------:R-:W-:Y:S05]  /*5b80*/  WARPSYNC.ALL ;  /* 0x0000000000007948 */ /* 0x000fea0003800000 */
[C---:B------:R-:W-:Y:S01]  /*5b90*/  R2UR UR4, R60.reuse ;  /* 0x000000003c0472ca */ /* 0x040fe200000e0000 */
[----:B------:R-:W-:Y:S05]  /*5ba0*/  VIADD R3, R60, 0x20 ;  /* 0x000000203c037836 */ /* 0x000fea0000000000 */
[----:B------:R-:W-:Y:S04]  /*5bb0*/  SHF.R.U32.HI R3, RZ, 0x15, R3 ;  /* 0x00000015ff037819 */ /* 0x000fe80000011603 */
[----:B------:R-:W-:Y:S03]  /*5bc0*/  LOP3.LUT P0, RZ, R3, 0x3, R106, 0x48, !PT ;  /* 0x0000000303ff7812 */ /* 0x000fe6000780486a */
[----:B------:R-:W3:Y:S01]  /*5bd0*/  LDTM.16dp32bit_t0_t15.x8 R40, tmem[UR4+0x10] ;  /* 0x00001004002879ee */ /* 0x000ee20008980000 */
[----:B------:R-:W1:Y:S09]  /*5be0*/  LDTM.16dp32bit_t16_t31.x8 R40, tmem[UR4+0x18] ;  /* 0x00001804002879ee */ /* 0x000e7200089a0000 */
[----:B-1----:R-:W-:Y:S05]  /*5bf0*/  @!P0 BRA `(.L_x_90) ;  /* 0x0000000000408947 */ /* 0x002fea0003800000 */
[----:B------:R-:W1:Y:S01]  /*5c00*/  LDCU.64 UR8, c[0x4][0x68] ;  /* 0x01000d00ff0877ac */ /* 0x000e620008000a00 */
[----:B------:R-:W-:Y:S01]  /*5c10*/  MOV R15, 0x0 ;  /* 0x00000000000f7802 */ /* 0x000fe20000000f00 */
[----:B------:R-:W-:Y:S02]  /*5c20*/  HFMA2 R12, -RZ, RZ, 0, 5.9604644775390625e-08 ;  /* 0x00000001ff0c7431 */ /* 0x000fe400000001ff */
[----:B------:R-:W-:Y:S02]  /*5c30*/  IMAD.MOV.U32 R8, RZ, RZ, 0x192 ;  /* 0x00000192ff087424 */ /* 0x000fe400078e00ff */
[----:B------:R-:W-:Y:S01]  /*5c40*/  IMAD.MOV.U32 R13, RZ, RZ, RZ ;  /* 0x000000ffff0d7224 */ /* 0x000fe200078e00ff */
[----:B------:R-:W2:Y:S01]  /*5c50*/  LDCU.64 UR6, c[0x4][0x70] ;  /* 0x01000e00ff0677ac */ /* 0x000ea20008000a00 */
[----:B------:R-:W3:Y:S01]  /*5c60*/  LDC.64 R14, c[0x4][R15] ;  /* 0x010000000f0e7b82 */ /* 0x000ee20000000a00 */
[----:B------:R-:W4:Y:S01]  /*5c70*/  LDCU.64 UR4, c[0x4][0x8] ;  /* 0x01000100ff0477ac */ /* 0x000f220008000a00 */
[----:B-1----:R-:W-:Y:S01]  /*5c80*/  MOV R5, UR9 ;  /* 0x0000000900057c02 */ /* 0x002fe20008000f00 */
[----:B------:R-:W-:Y:S01]  /*5c90*/  IMAD.U32 R4, RZ, RZ, UR8 ;  /* 0x00000008ff047e24 */ /* 0x000fe2000f8e00ff */
[----:B--2---:R-:W-:Y:S01]  /*5ca0*/  MOV R7, UR7 ;  /* 0x0000000700077c02 */ /* 0x004fe20008000f00 */
[----:B------:R-:W-:Y:S01]  /*5cb0*/  IMAD.U32 R6, RZ, RZ, UR6 ;  /* 0x00000006ff067e24 */ /* 0x000fe2000f8e00ff */
[----:B----4-:R-:W-:Y:S01]  /*5cc0*/  MOV R11, UR5 ;  /* 0x00000005000b7c02 */ /* 0x010fe20008000f00 */
[----:B------:R-:W-:Y:S02]  /*5cd0*/  IMAD.U32 R10, RZ, RZ, UR4 ;  /* 0x00000004ff0a7e24 */ /* 0x000fe4000f8e00ff */
[----:B------:R-:W-:Y:S07]  /*5ce0*/  LEPC R20, `(.L_x_90) ;  /* 0x000000001014794e */ /* 0x000fee0000000000 */
[----:B---3-5:R-:W-:Y:S05]  /*5cf0*/  CALL.ABS.NOINC R14 ;  /* 0x000000000e007343 */ /* 0x028fea0003c00000 */
.L_x_90:
[----:B------:R-:W-:Y:S05]  /*5d00*/  WARPSYNC.ALL ;  /* 0x0000000000007948 */ /* 0x000fea0003800000 */
[C---:B------:R-:W-:Y:S01]  /*5d10*/  R2UR UR4, R60.reuse ;  /* 0x000000003c0472ca */ /* 0x040fe200000e0000 */
[----:B------:R-:W-:Y:S05]  /*5d20*/  VIADD R3, R60, 0x30 ;  /* 0x000000303c037836 */ /* 0x000fea0000000000 */
[----:B------:R-:W-:Y:S04]  /*5d30*/  SHF.R.U32.HI R3, RZ, 0x15, R3 ;  /* 0x00000015ff037819 */ /* 0x000fe80000011603 */
[----:B------:R-:W-:Y:S03]  /*5d40*/  LOP3.LUT P0, RZ, R3, 0x3, R106, 0x48, !PT ;  /* 0x0000000303ff7812 */ /* 0x000fe6000780486a */
[----:B------:R-:W1:Y:S01]  /*5d50*/  LDTM.16dp32bit_t0_t15.x8 R32, tmem[UR4+0x20] ;  /* 0x00002004002079ee */ /* 0x000e620008980000 */
        /* <DEDUP_REMOVED lines=18> */
.L_x_91:
        /* <DEDUP_REMOVED lines=24> */
.L_x_92:
[----:B------:R-:W-:Y:S01]  /*6000*/  ISETP.NE.AND P0, PT, R111, RZ, PT ;  /* 0x000000ff6f00720c */ /* 0x000fe20003f05270 */
[----:B------:R-:W-:Y:S05]  /*6010*/  WARPSYNC.ALL ;  /* 0x0000000000007948 */ /* 0x000fea0003800000 */
[----:B------:R-:W-:Y:S01]  /*6020*/  R2UR UR4, R60 ;  /* 0x000000003c0472ca */ /* 0x000fe200000e0000 */
[----:B------:R-:W-:Y:S01]  /*6030*/  UIADD3 UR5, UPT, UPT, UR50, 0xc0, URZ ;  /* 0x000000c032057890 */ /* 0x000fe2000fffe0ff */
[----:B------:R-:W-:Y:S01]  /*6040*/  F2FP.F16.E4M3.UNPACK_B R0, R62 ;  /* 0x0000003eff00723e */ /* 0x000fe200020006ff */
[C---:B----45:R-:W-:Y:S01]  /*6050*/  FMUL R48, R58.reuse, R48 ;  /* 0x000000303a307220 */ /* 0x070fe20000400000 */
[----:B------:R-:W-:Y:S01]  /*6060*/  F2FP.F16.E4M3.UNPACK_B R62, R62.H1 ;  /* 0x0000003eff3e723e */ /* 0x000fe200030006ff */
[----:B------:R-:W-:Y:S01]  /*6070*/  UPRMT UR5, UR37, 0x654, UR5 ;  /* 0x0000065425057896 */ /* 0x000fe20008000005 */
[-C--:B------:R-:W-:Y:S01]  /*6080*/  F2FP.F16.E4M3.UNPACK_B R14, R63.reuse ;  /* 0x0000003fff0e723e */ /* 0x080fe200020006ff */
[--C-:B------:R-:W-:Y:S01]  /*6090*/  HADD2.F32 R3, -RZ, R0.reuse.H0_H0 ;  /* 0x20000000ff037230 */ /* 0x100fe20000004100 */
[----:B------:R-:W-:Y:S01]  /*60a0*/  F2FP.F16.E4M3.UNPACK_B R63, R63.H1 ;  /* 0x0000003fff3f723e */ /* 0x000fe200030006ff */
[----:B------:R-:W-:Y:S02]  /*60b0*/  HADD2.F32 R0, -RZ, R0.H1_H1 ;  /* 0x30000000ff007230 */ /* 0x000fe40000004100 */
[----:B------:R-:W-:Y:S01]  /*60c0*/  FMUL R49, R58, R49 ;  /* 0x000000313a317220 */ /* 0x000fe20000400000 */
[--C-:B------:R-:W-:Y:S02]  /*60d0*/  HADD2.F32 R13, -RZ, R62.reuse.H0_H0 ;  /* 0x2000003eff0d7230 */ /* 0x100fe40000004100 */
[----:B------:R-:W-:Y:S01]  /*60e0*/  FFMA R48, R3, UR39, R48 ;  /* 0x0000002703307c23 */ /* 0x000fe20008000030 */
[----:B------:R-:W-:Y:S01]  /*60f0*/  HADD2.F32 R12, -RZ, R62.H1_H1 ;  /* 0x3000003eff0c7230 */ /* 0x000fe20000004100 */
[----:B------:R-:W-:Y:S01]  /*6100*/  LDTM.16dp32bit_t0_t15.x8 R4, tmem[UR4+0x40] ;  /* 0x00004004000479ee */ /* 0x000fe20008980000 */
[----:B------:R-:W1:Y:S01]  /*6110*/  LDTM.16dp32bit_t16_t31.x8 R4, tmem[UR4+0x48] ;  /* 0x00004804000479ee */ /* 0x000e6200089a0000 */
[----:B------:R-:W-:Y:S01]  /*6120*/  NOP ;  /* 0x0000000000007918 */ /* 0x000fe20000000000 */
[----:B-1----:R-:W-:Y:S01]  /*6130*/  SYNCS.ARRIVE.TRANS64.RED.A1T0 RZ, [UR5], RZ ;  /* 0x000000ffffff79a7 */ /* 0x002fe20008100405 */
[----:B------:R-:W-:Y:S01]  /*6140*/  FFMA R49, R0, UR39, R49 ;  /* 0x0000002700317c23 */ /* 0x000fe20008000031 */
[--C-:B------:R-:W-:Y:S02]  /*6150*/  HADD2.F32 R15, -RZ, R14.reuse.H0_H0 ;  /* 0x2000000eff0f7230 */ /* 0x100fe40000004100 */
[C---:B------:R-:W-:Y:S01]  /*6160*/  FMUL R52, R58.reuse, R52 ;  /* 0x000000343a347220 */ /* 0x040fe20000400000 */
[----:B------:R-:W-:Y:S02]  /*6170*/  HADD2.F32 R14, -RZ, R14.H1_H1 ;  /* 0x3000000eff0e7230 */ /* 0x000fe40000004100 */
[C---:B------:R-:W-:Y:S01]  /*6180*/  FMUL R53, R58.reuse, R53 ;  /* 0x000000353a357220 */ /* 0x040fe20000400000 */
[C---:B---3--:R-:W-:Y:S01]  /*6190*/  FMUL R40, R58.reuse, R40 ;  /* 0x000000283a287220 */ /* 0x048fe20000400000 */
[C---:B------:R-:W-:Y:S01]  /*61a0*/  FMUL R41, R58.reuse, R41 ;  /* 0x000000293a297220 */ /* 0x040fe20000400000 */
[C---:B------:R-:W-:Y:S01]  /*61b0*/  FMUL R44, R58.reuse, R44 ;  /* 0x0000002c3a2c7220 */ /* 0x040fe20000400000 */
[----:B------:R-:W-:Y:S01]  /*61c0*/  F2FP.F16.E4M3.UNPACK_B R62, R64 ;  /* 0x00000040ff3e723e */ /* 0x000fe200020006ff */
[C---:B------:R-:W-:Y:S01]  /*61d0*/  FMUL R45, R58.reuse, R45 ;  /* 0x0000002d3a2d7220 */ /* 0x040fe20000400000 */
[C---:B------:R-:W-:Y:S01]  /*61e0*/  FMUL R32, R58.reuse, R32 ;  /* 0x000000203a207220 */ /* 0x040fe20000400000 */
[----:B------:R-:W-:Y:S01]  /*61f0*/  F2FP.F16.E4M3.UNPACK_B R64, R64.H1 ;  /* 0x00000040ff40723e */ /* 0x000fe200030006ff */
[C---:B------:R-:W-:Y:S01]  /*6200*/  FMUL R33, R58.reuse, R33 ;  /* 0x000000213a217220 */ /* 0x040fe20000400000 */
[--C-:B------:R-:W-:Y:S02]  /*6210*/  HADD2.F32 R61, -RZ, R62.reuse.H0_H0 ;  /* 0x2000003eff3d7230 */ /* 0x100fe40000004100 */
[C---:B------:R-:W-:Y:S01]  /*6220*/  FMUL R36, R58.reuse, R36 ;  /* 0x000000243a247220 */ /* 0x040fe20000400000 */
[----:B------:R-:W-:Y:S01]  /*6230*/  F2FP.F16.E4M3.UNPACK_B R66, R65 ;  /* 0x00000041ff42723e */ /* 0x000fe200020006ff */
[----:B------:R-:W-:Y:S02]  /*6240*/  HADD2.F32 R62, -RZ, R62.H1_H1 ;  /* 0x3000003eff3e7230 */ /* 0x000fe40000004100 */
[C---:B------:R-:W-:Y:S01]  /*6250*/  FMUL R37, R58.reuse, R37 ;  /* 0x000000253a257220 */ /* 0x040fe20000400000 */
[C---:B------:R-:W-:Y:S01]  /*6260*/  FMUL R24, R58.reuse, R24 ;  /* 0x000000183a187220 */ /* 0x040fe20000400000 */
[----:B------:R-:W-:Y:S01]  /*6270*/  F2FP.F16.E4M3.UNPACK_B R68, R65.H1 ;  /* 0x00000041ff44723e */ /* 0x000fe200030006ff */
[--C-:B------:R-:W-:Y:S02]  /*6280*/  HADD2.F32 R65, -RZ, R66.reuse.H0_H0 ;  /* 0x20000042ff417230 */ /* 0x100fe40000004100 */
[C---:B------:R-:W-:Y:S01]  /*6290*/  FMUL R25, R58.reuse, R25 ;  /* 0x000000193a197220 */ /* 0x040fe20000400000 */
[----:B------:R-:W-:Y:S02]  /*62a0*/  HADD2.F32 R66, -RZ, R66.H1_H1 ;  /* 0x30000042ff427230 */ /* 0x000fe40000004100 */
        /* <DEDUP_REMOVED lines=14> */
[----:B------:R-:W-:Y:S01]  /*6390*/  FMUL R51, R58, R51 ;  /* 0x000000333a337220 */ /* 0x000fe20000400000 */
[--C-:B------:R-:W-:Y:S02]  /*63a0*/  HADD2.F32 R21, -RZ, R63.reuse.H0_H0 ;  /* 0x2000003fff157230 */ /* 0x100fe40000004100 */
[----:B------:R-:W-:Y:S01]  /*63b0*/  FFMA R50, R13, UR39, R50 ;  /* 0x000000270d327c23 */ /* 0x000fe20008000032 */
[-C--:B------:R-:W-:Y:S01]  /*63c0*/  F2FP.F16.E4M3.UNPACK_B R78, R80.reuse ;  /* 0x00000050ff4e723e */ /* 0x080fe200020006ff */
[----:B------:R-:W-:Y:S01]  /*63d0*/  FFMA R51, R12, UR39, R51 ;  /* 0x000000270c337c23 */ /* 0x000fe20008000033 */
[----:B------:R-:W-:Y:S01]  /*63e0*/  FFMA R52, R15, UR39, R52 ;  /* 0x000000270f347c23 */ /* 0x000fe20008000034 */
[----:B------:R-:W-:Y:S01]  /*63f0*/  F2FP.F16.E4M3.UNPACK_B R80, R80.H1 ;  /* 0x00000050ff50723e */ /* 0x000fe200030006ff */
[----:B------:R-:W-:Y:S01]  /*6400*/  FFMA R53, R14, UR39, R53 ;  /* 0x000000270e357c23 */ /* 0x000fe20008000035 */
[----:B------:R-:W-:Y:S01]  /*6410*/  HADD2.F32 R74, -RZ, R74.H1_H1 ;  /* 0x3000004aff4a7230 */ /* 0x000fe20000004100 */
[----:B------:R-:W-:Y:S01]  /*6420*/  F2FP.SATFINITE.E4M3.F32.PACK_AB_MERGE_C R114, R51, R50, RZ ;  /* 0x000000323372723e */ /* 0x000fe200048070ff */
[--C-:B------:R-:W-:Y:S02]  /*6430*/  HADD2.F32 R77, -RZ, R78.reuse.H0_H0 ;  /* 0x2000004eff4d7230 */ /* 0x100fe40000004100 */
[C---:B------:R-:W-:Y:S01]  /*6440*/  FMUL R54, R58.reuse, R54 ;  /* 0x000000363a367220 */ /* 0x040fe20000400000 */
[----:B------:R-:W-:Y:S01]  /*6450*/  HADD2.F32 R20, -RZ, R63.H1_H1 ;  /* 0x3000003fff147230 */ /* 0x000fe20000004100 */
[----:B------:R-:W-:Y:S01]  /*6460*/  F2FP.SATFINITE.E4M3.F32.PACK_AB_MERGE_C R114, R49, R48, R114 ;  /* 0x000000303172723e */ /* 0x000fe20004807072 */
[----:B------:R-:W-:Y:S02]  /*6470*/  HADD2.F32 R78, -RZ, R78.H1_H1 ;  /* 0x3000004eff4e7230 */ /* 0x000fe40000004100 */
[----:B------:R-:W-:Y:S01]  /*6480*/  FFMA R54, R21, UR39, R54 ;  /* 0x0000002715367c23 */ /* 0x000fe20008000036 */
[C---:B------:R-:W-:Y:S01]  /*6490*/  FMUL R55, R58.reuse, R55 ;  /* 0x000000373a377220 */ /* 0x040fe20000400000 */
[--C-:B------:R-:W-:Y:S02]  /*64a0*/  HADD2.F32 R63, -RZ, R64.reuse.H0_H0 ;  /* 0x20000040ff3f7230 */ /* 0x100fe40000004100 */
[----:B------:R-:W-:Y:S01]  /*64b0*/  FMUL R42, R58, R42 ;  /* 0x0000002a3a2a7220 */ /* 0x000fe20000400000 */
[----:B------:R-:W-:Y:S02]  /*64c0*/  HADD2.F32 R64, -RZ, R64.H1_H1 ;  /* 0x30000040ff407230 */ /* 0x000fe40000004100 */
[----:B------:R-:W-:Y:S01]  /*64d0*/  FFMA R55, R20, UR39, R55 ;  /* 0x0000002714377c23 */ /* 0x000fe20008000037 */
[-C--:B------:R-:W-:Y:S01]  /*64e0*/  F2FP.F16.E4M3.UNPACK_B R82, R81.reuse ;  /* 0x00000051ff52723e */ /* 0x080fe200020006ff */
[----:B------:R-:W-:Y:S01]  /*64f0*/  FFMA R40, R61, UR39, R40 ;  /* 0x000000273d287c23 */ /* 0x000fe20008000028 */
[----:B------:R-:W-:Y:S01]  /*6500*/  FFMA R41, R62, UR39, R41 ;  /* 0x000000273e297c23 */ /* 0x000fe20008000029 */
[----:B------:R-:W-:Y:S01]  /*6510*/  F2FP.F16.E4M3.UNPACK_B R84, R81.H1 ;  /* 0x00000051ff54723e */ /* 0x000fe200030006ff */
[----:B------:R-:W-:Y:S01]  /*6520*/  FFMA R42, R63, UR39, R42 ;  /* 0x000000273f2a7c23 */ /* 0x000fe2000800002a */
[----:B------:R-:W-:Y:S01]  /*6530*/  F2FP.SATFINITE.E4M3.F32.PACK_AB_MERGE_C R115, R55, R54, RZ ;  /* 0x000000363773723e */ /* 0x000fe200048070ff */
[----:B------:R-:W-:Y:S02]  /*6540*/  HADD2.F32 R81, -RZ, R82.H0_H0 ;  /* 0x20000052ff517230 */ /* 0x000fe40000004100 */
[----:B------:R-:W-:Y:S01]  /*6550*/  FMUL R43, R58, R43 ;  /* 0x0000002b3a2b7220 */ /* 0x000fe20000400000 */
[----:B------:R-:W-:Y:S01]  /*6560*/  HADD2.F32 R67, -RZ, R68.H0_H0 ;  /* 0x20000044ff437230 */ /* 0x000fe20000004100 */
[----:B------:R-:W-:Y:S01]  /*6570*/  F2FP.SATFINITE.E4M3.F32.PACK_AB_MERGE_C R115, R53, R52, R115 ;  /* 0x000000343573723e */ /* 0x000fe20004807073 */
[----:B------:R-:W-:Y:S02]  /*6580*/  HADD2.F32 R82, -RZ, R82.H1_H1 ;  /* 0x30000052ff527230 */ /* 0x000fe40000004100 */
[----:B------:R-:W-:Y:S01]  /*6590*/  FFMA R43, R64, UR39, R43 ;  /* 0x00000027402b7c23 */ /* 0x000fe2000800002b */
[----:B------:R-:W-:Y:S01]  /*65a0*/  FFMA R44, R65, UR39, R44 ;  /* 0x00000027412c7c23 */ /* 0x000fe2000800002c */
[----:B------:R-:W-:Y:S01]  /*65b0*/  FMUL R46, R58, R46 ;  /* 0x0000002e3a2e7220 */ /* 0x000fe20000400000 */
[----:B------:R1:W-:Y:S01]  /*65c0*/  STS.64 [R105+UR44+0x1580], R114 ;  /* 0x0015807269007988 */ /* 0x0003e20008000a2c */
[----:B------:R-:W-:Y:S02]  /*65d0*/  HADD2.F32 R68, -RZ, R68.H1_H1 ;  /* 0x30000044ff447230 */ /* 0x000fe40000004100 */
[----:B------:R-:W-:Y:S01]  /*65e0*/  FFMA R45, R66, UR39, R45 ;  /* 0x00000027422d7c23 */ /* 0x000fe2000800002d */
[----:B------:R-:W-:Y:S01]  /*65f0*/  F2FP.F16.E4M3.UNPACK_B R86, R88 ;  /* 0x00000058ff56723e */ /* 0x000fe200020006ff */
[----:B------:R-:W-:Y:S01]  /*6600*/  FFMA R46, R67, UR39, R46 ;  /* 0x00000027432e7c23 */ /* 0x000fe2000800002e */
[----:B------:R-:W-:Y:S01]  /*6610*/  F2FP.SATFINITE.E4M3.F32.PACK_AB_MERGE_C R116, R43, R42, RZ ;  /* 0x0000002a2b74723e */ /* 0x000fe200048070ff */
[C---:B------:R-:W-:Y:S01]  /*6620*/  FMUL R47, R58.reuse, R47 ;  /* 0x0000002f3a2f7220 */ /* 0x040fe20000400000 */
[--C-:B------:R-:W-:Y:S02]  /*6630*/  HADD2.F32 R71, -RZ, R72.reuse.H0_H0 ;  /* 0x20000048ff477230 */ /* 0x100fe40000004100 */
[----:B------:R-:W-:Y:S01]  /*6640*/  FMUL R34, R58, R34 ;  /* 0x000000223a227220 */ /* 0x000fe20000400000 */
[----:B------:R-:W-:Y:S01]  /*6650*/  HADD2.F32 R72, -RZ, R72.H1_H1 ;  /* 0x30000048ff487230 */ /* 0x000fe20000004100 */
[----:B------:R-:W-:Y:S01]  /*6660*/  F2FP.SATFINITE.E4M3.F32.PACK_AB_MERGE_C R116, R41, R40, R116 ;  /* 0x000000282974723e */ /* 0x000fe20004807074 */
[----:B------:R-:W-:Y:S01]  /*6670*/  FFMA R47, R68, UR39, R47 ;  /* 0x00000027442f7c23 */ /* 0x000fe2000800002f */
[----:B------:R-:W-:Y:S01]  /*6680*/  FMUL R35, R58, R35 ;  /* 0x000000233a237220 */ /* 0x000fe20000400000 */
[----:B------:R-:W-:Y:S01]  /*6690*/  FFMA R32, R69, UR39, R32 ;  /* 0x0000002745207c23 */ /* 0x000fe20008000020 */
[----:B------:R-:W-:Y:S01]  /*66a0*/  FFMA R33, R70, UR39, R33 ;  /* 0x0000002746217c23 */ /* 0x000fe20008000021 */
[--C-:B------:R-:W-:Y:S02]  /*66b0*/  HADD2.F32 R75, -RZ, R76.reuse.H0_H0 ;  /* 0x2000004cff4b7230 */ /* 0x100fe40000004100 */
[----:B------:R-:W-:Y:S01]  /*66c0*/  FFMA R34, R71, UR39, R34 ;  /* 0x0000002747227c23 */ /* 0x000fe20008000022 */
[----:B------:R-:W-:Y:S01]  /*66d0*/  FMUL R38, R58, R38 ;  /* 0x000000263a267220 */ /* 0x000fe20000400000 */
[----:B------:R-:W-:Y:S02]  /*66e0*/  HADD2.F32 R76, -RZ, R76.H1_H1 ;  /* 0x3000004cff4c7230 */ /* 0x000fe40000004100 */
        /* <DEDUP_REMOVED lines=11> */
[----:B------:R-:W-:Y:S01]  /*67a0*/  F2FP.F16.E4M3.UNPACK_B R88, R88.H1 ;  /* 0x00000058ff58723e */ /* 0x000fe200030006ff */
[----:B------:R-:W-:Y:S01]  /*67b0*/  FFMA R25, R78, UR39, R25 ;  /* 0x000000274e197c23 */ /* 0x000fe20008000019 */
[--C-:B------:R-:W-:Y:S02]  /*67c0*/  HADD2.F32 R83, -RZ, R84.reuse.H0_H0 ;  /* 0x20000054ff537230 */ /* 0x100fe40000004100 */
[----:B------:R-:W-:Y:S01]  /*67d0*/  FFMA R26, R79, UR39, R26 ;  /* 0x000000274f1a7c23 */ /* 0x000fe2000800001a */
[----:B------:R-:W-:Y:S01]  /*67e0*/  FMUL R30, R58, R30 ;  /* 0x0000001e3a1e7220 */ /* 0x000fe20000400000 */
[----:B------:R-:W-:Y:S01]  /*67f0*/  HADD2.F32 R84, -RZ, R84.H1_H1 ;  /* 0x30000054ff547230 */ /* 0x000fe20000004100 */
[----:B------:R-:W-:Y:S01]  /*6800*/  F2FP.F16.E4M3.UNPACK_B R90, R89 ;  /* 0x00000059ff5a723e */ /* 0x000fe200020006ff */
[--C-:B------:R-:W-:Y:S02]  /*6810*/  HADD2.F32 R85, -RZ, R86.reuse.H0_H0 ;  /* 0x20000056ff557230 */ /* 0x100fe40000004100 */
[----:B------:R-:W-:Y:S01]  /*6820*/  FFMA R27, R80, UR39, R27 ;  /* 0x00000027501b7c23 */ /* 0x000fe2000800001b */
[----:B------:R-:W-:Y:S01]  /*6830*/  FMUL R31, R58, R31 ;  /* 0x0000001f3a1f7220 */ /* 0x000fe20000400000 */
[----:B------:R-:W-:Y:S01]  /*6840*/  FFMA R28, R81, UR39, R28 ;  /* 0x00000027511c7c23 */ /* 0x000fe2000800001c */
[----:B------:R-:W-:Y:S01]  /*6850*/  HADD2.F32 R86, -RZ, R86.H1_H1 ;  /* 0x30000056ff567230 */ /* 0x000fe20000004100 */
[----:B------:R-:W-:Y:S01]  /*6860*/  F2FP.F16.E4M3.UNPACK_B R89, R89.H1 ;  /* 0x00000059ff59723e */ /* 0x000fe200030006ff */
[----:B------:R-:W-:Y:S01]  /*6870*/  FFMA R29, R82, UR39, R29 ;  /* 0x00000027521d7c23 */ /* 0x000fe2000800001d */
[--C-:B------:R-:W-:Y:S02]  /*6880*/  HADD2.F32 R87, -RZ, R88.reuse.H0_H0 ;  /* 0x20000058ff577230 */ /* 0x100fe40000004100 */
[----:B------:R-:W-:Y:S01]  /*6890*/  FFMA R30, R83, UR39, R30 ;  /* 0x00000027531e7c23 */ /* 0x000fe2000800001e */
[----:B------:R-:W-:Y:S02]  /*68a0*/  HADD2.F32 R88, -RZ, R88.H1_H1 ;  /* 0x30000058ff587230 */ /* 0x000fe40000004100 */
[----:B------:R-:W-:Y:S01]  /*68b0*/  FMUL R6, R58, R6 ;  /* 0x000000063a067220 */ /* 0x000fe20000400000 */
[--C-:B------:R-:W-:Y:S02]  /*68c0*/  HADD2.F32 R3, -RZ, R90.reuse.H0_H0 ;  /* 0x2000005aff037230 */ /* 0x100fe40000004100 */
[----:B------:R-:W-:Y:S01]  /*68d0*/  FFMA R31, R84, UR39, R31 ;  /* 0x00000027541f7c23 */ /* 0x000fe2000800001f */
[----:B------:R-:W-:Y:S01]  /*68e0*/  FMUL R7, R58, R7 ;  /* 0x000000073a077220 */ /* 0x000fe20000400000 */
[----:B------:R-:W-:Y:S01]  /*68f0*/  FFMA R4, R85, UR39, R4 ;  /* 0x0000002755047c23 */ /* 0x000fe20008000004 */
[----:B------:R-:W-:Y:S02]  /*6900*/  HADD2.F32 R0, -RZ, R90.H1_H1 ;  /* 0x3000005aff007230 */ /* 0x000fe40000004100 */
[----:B------:R-:W-:Y:S01]  /*6910*/  FFMA R5, R86, UR39, R5 ;  /* 0x0000002756057c23 */ /* 0x000fe20008000005 */
[--C-:B------:R-:W-:Y:S02]  /*6920*/  HADD2.F32 R13, -RZ, R89.reuse.H0_H0 ;  /* 0x20000059ff0d7230 */ /* 0x100fe40000004100 */
[----:B------:R-:W-:Y:S01]  /*6930*/  FFMA R6, R87, UR39, R6 ;  /* 0x0000002757067c23 */ /* 0x000fe20008000006 */
[----:B------:R-:W-:Y:S02]  /*6940*/  HADD2.F32 R12, -RZ, R89.H1_H1 ;  /* 0x30000059ff0c7230 */ /* 0x000fe40000004100 */
[----:B------:R-:W-:Y:S01]  /*6950*/  FMUL R10, R58, R10 ;  /* 0x0000000a3a0a7220 */ /* 0x000fe20000400000 */
[----:B------:R-:W-:Y:S01]  /*6960*/  FFMA R7, R88, UR39, R7 ;  /* 0x0000002758077c23 */ /* 0x000fe20008000007 */
[----:B------:R-:W-:Y:S01]  /*6970*/  FMUL R11, R58, R11 ;  /* 0x0000000b3a0b7220 */ /* 0x000fe20000400000 */
[----:B------:R-:W-:Y:S01]  /*6980*/  FFMA R8, R3, UR39, R8 ;  /* 0x0000002703087c23 */ /* 0x000fe20008000008 */
[----:B------:R-:W-:Y:S01]  /*6990*/  FFMA R9, R0, UR39, R9 ;  /* 0x0000002700097c23 */ /* 0x000fe20008000009 */
[----:B------:R-:W-:Y:S01]  /*69a0*/  FFMA R10, R13, UR39, R10 ;  /* 0x000000270d0a7c23 */ /* 0x000fe2000800000a */
[----:B------:R-:W-:Y:S01]  /*69b0*/  FFMA R11, R12, UR39, R11 ;  /* 0x000000270c0b7c23 */ /* 0x000fe2000800000b */
[----:B------:R-:W-:Y:S01]  /*69c0*/  F2FP.SATFINITE.E4M3.F32.PACK_AB_MERGE_C R117, R47, R46, RZ ;  /* 0x0000002e2f75723e */ /* 0x000fe200048070ff */
[----:B------:R-:W-:Y:S01]  /*69d0*/  UIADD3 UR24, UPT, UPT, UR38, 0x1, URZ ;  /* 0x0000000126187890 */ /* 0x000fe2000fffe0ff */
[----:B------:R-:W-:Y:S01]  /*69e0*/  F2FP.SATFINITE.E4M3.F32.PACK_AB_MERGE_C R118, R35, R34, RZ ;  /* 0x000000222376723e */ /* 0x000fe200048070ff */
[----:B------:R-:W-:Y:S01]  /*69f0*/  BSSY.RECONVERGENT B0, `(.L_x_93) ;  /* 0x0000038000007945 */ /* 0x000fe20003800200 */
[----:B------:R-:W-:Y:S02]  /*6a00*/  F2FP.SATFINITE.E4M3.F32.PACK_AB_MERGE_C R119, R39, R38, RZ ;  /* 0x000000262777723e */ /* 0x000fe400048070ff */
[----:B------:R-:W-:Y:S02]  /*6a10*/  F2FP.SATFINITE.E4M3.F32.PACK_AB_MERGE_C R120, R27, R26, RZ ;  /* 0x0000001a1b78723e */ /* 0x000fe400048070ff */
[----:B------:R-:W-:Y:S02]  /*6a20*/  F2FP.SATFINITE.E4M3.F32.PACK_AB_MERGE_C R121, R31, R30, RZ ;  /* 0x0000001e1f79723e */ /* 0x000fe400048070ff */
[----:B------:R-:W-:Y:S02]  /*6a30*/  F2FP.SATFINITE.E4M3.F32.PACK_AB_MERGE_C R122, R7, R6, RZ ;  /* 0x00000006077a723e */ /* 0x000fe400048070ff */
[----:B------:R-:W-:Y:S02]  /*6a40*/  F2FP.SATFINITE.E4M3.F32.PACK_AB_MERGE_C R123, R11, R10, RZ ;  /* 0x0000000a0b7b723e */ /* 0x000fe400048070ff */
[----:B------:R-:W-:Y:S02]  /*6a50*/  F2FP.SATFINITE.E4M3.F32.PACK_AB_MERGE_C R117, R45, R44, R117 ;  /* 0x0000002c2d75723e */ /* 0x000fe40004807075 */
[----:B------:R-:W-:Y:S02]  /*6a60*/  F2FP.SATFINITE.E4M3.F32.PACK_AB_MERGE_C R118, R33, R32, R118 ;  /* 0x000000202176723e */ /* 0x000fe40004807076 */
[----:B------:R-:W-:Y:S01]  /*6a70*/  F2FP.SATFINITE.E4M3.F32.PACK_AB_MERGE_C R119, R37, R36, R119 ;  /* 0x000000242577723e */ /* 0x000fe20004807077 */
[----:B------:R1:W-:Y:S01]  /*6a80*/  STS.64 [R105+UR44+0x1980], R116 ;  /* 0x0019807469007988 */ /* 0x0003e20008000a2c */
[----:B------:R-:W-:Y:S02]  /*6a90*/  F2FP.SATFINITE.E4M3.F32.PACK_AB_MERGE_C R120, R25, R24, R120 ;  /* 0x000000181978723e */ /* 0x000fe40004807078 */
[----:B------:R-:W-:Y:S02]  /*6aa0*/  F2FP.SATFINITE.E4M3.F32.PACK_AB_MERGE_C R121, R29, R28, R121 ;  /* 0x0000001c1d79723e */ /* 0x000fe40004807079 */
[----:B------:R-:W-:Y:S01]  /*6ab0*/  F2FP.SATFINITE.E4M3.F32.PACK_AB_MERGE_C R122, R5, R4, R122 ;  /* 0x00000004057a723e */ /* 0x000fe2000480707a */
[----:B------:R1:W-:Y:S01]  /*6ac0*/  STS.64 [R105+UR44+0x1d80], R118 ;  /* 0x001d807669007988 */ /* 0x0003e20008000a2c */
[----:B------:R-:W-:Y:S05]  /*6ad0*/  F2FP.SATFINITE.E4M3.F32.PACK_AB_MERGE_C R123, R9, R8, R123 ;  /* 0x00000008097b723e */ /* 0x000fea000480707b */
[----:B------:R1:W-:Y:S06]  /*6ae0*/  STS.64 [R105+UR44+0x2180], R120 ;  /* 0x0021807869007988 */ /* 0x0003ec0008000a2c */
[----:B------:R1:W-:Y:S01]  /*6af0*/  STS.64 [R105+UR44+0x2580], R122 ;  /* 0x0025807a69007988 */ /* 0x0003e20008000a2c */
[----:B------:R-:W-:Y:S01]  /*6b00*/  @!PT LDS RZ, [RZ] ;  /* 0x00000000fffff984 */ /* 0x000fe20000000800 */
[----:B------:R-:W-:Y:S01]  /*6b10*/  @!PT LDS RZ, [RZ] ;  /* 0x00000000fffff984 */ /* 0x000fe20000000800 */
[----:B------:R-:W-:Y:S01]  /*6b20*/  @!PT LDS RZ, [RZ] ;  /* 0x00000000fffff984 */ /* 0x000fe20000000800 */
[----:B------:R-:W-:Y:S01]  /*6b30*/  @!PT LDS RZ, [RZ] ;  /* 0x00000000fffff984 */ /* 0x000fe20000000800 */
[----:B------:R3:W-:Y:S06]  /*6b40*/  MEMBAR.ALL.CTA ;  /* 0x0000000000007992 */ /* 0x0007ec0000008000 */
[----:B---3--:R-:W3:Y:S02]  /*6b50*/  FENCE.VIEW.ASYNC.S ;  /* 0x00000000000073c6 */ /* 0x008ee40000000000 */
[----:B---3--:R-:W-:Y:S06]  /*6b60*/  BAR.SYNC.DEFER_BLOCKING 0x1, 0x80 ;  /* 0x0042000000007b1d */ /* 0x008fec0000010000 */
[----:B------:R-:W-:Y:S05]  /*6b70*/  @P0 BRA `(.L_x_94) ;  /* 0x00000000007c0947 */ /* 0x000fea0003800000 */
[----:B------:R-:W-:Y:S01]  /*6b80*/  R2UR UR13, R99 ;  /* 0x00000000630d72ca */ /* 0x000fe200000e0000 */
[----:B------:R-:W-:Y:S01]  /*6b90*/  UIADD3 UR26, UP0, UPT, UR48, 0x680, URZ ;  /* 0x00000680301a7890 */ /* 0x000fe2000ff1e0ff */
[----:B------:R-:W-:Y:S01]  /*6ba0*/  R2UR UR14, R101 ;  /* 0x00000000650e72ca */ /* 0x000fe200000e0000 */
[----:B------:R-:W-:Y:S02]  /*6bb0*/  UIADD3 UR12, UPT, UPT, UR44, 0x1580, URZ ;  /* 0x000015802c0c7890 */ /* 0x000fe4000fffe0ff */
[----:B------:R-:W-:Y:S01]  /*6bc0*/  UIADD3.X UR27, UPT, UPT, URZ, UR49, URZ, UP0, !UPT ;  /* 0x00000031ff1b7290 */ /* 0x000fe200087fe4ff */
[----:B------:R-:W-:Y:S01]  /*6bd0*/  UMOV UR15, UR36 ;  /* 0x00000024000f7c82 */ /* 0x000fe20008000000 */
[----:B------:R-:W-:Y:S01]  /*6be0*/  UIADD3 UR8, UPT, UPT, UR44, 0x1980, URZ ;  /* 0x000019802c087890 */ /* 0x000fe2000fffe0ff */
[----:B------:R-:W-:Y:S01]  /*6bf0*/  UMOV UR11, UR36 ;  /* 0x00000024000b7c82 */ /* 0x000fe20008000000 */
[----:B------:R-:W-:Y:S04]  /*6c00*/  UIADD3 UR4, UPT, UPT, UR44, 0x1d80, URZ ;  /* 0x00001d802c047890 */ /* 0x000fe8000fffe0ff */
[----:B------:R-:W-:Y:S02]  /*6c10*/  UIMAD UR13, UR13, 0x50, URZ ;  /* 0x000000500d0d78a4 */ /* 0x000fe4000f8e02ff */
[----:B------:R-:W-:Y:S02]  /*6c20*/  USHF.L.U32 UR14, UR14, 0x6, URZ ;  /* 0x000000060e0e7899 */ /* 0x000fe400080006ff */
[----:B------:R-:W-:Y:S02]  /*6c30*/  UIADD3 UR9, UPT, UPT, UR13, 0x10, URZ ;  /* 0x000000100d097890 */ /* 0x000fe4000fffe0ff */
[----:B------:R-:W-:Y:S01]  /*6c40*/  UIADD3 UR5, UPT, UPT, UR13, 0x20, URZ ;  /* 0x000000200d057890 */ /* 0x000fe2000fffe0ff */
[----:B------:R-:W-:Y:S02]  /*6c50*/  UMOV UR7, UR36 ;  /* 0x0000002400077c82 */ /* 0x000fe40008000000 */
[----:B------:R-:W-:Y:S01]  /*6c60*/  UMOV UR10, UR14 ;  /* 0x0000000e000a7c82 */ /* 0x000fe20008000000 */
[----:B------:R-:W-:Y:S01]  /*6c70*/  UMOV UR6, UR14 ;  /* 0x0000000e00067c82 */ /* 0x000fe20008000000 */
[----:B------:R3:W-:Y:S01]  /*6c80*/  UTMASTG.3D [UR12], [UR26] ;  /* 0x0000000c1a0073b5 */ /* 0x0007e20008010000 */
[----:B------:R-:W-:Y:S02]  /*6c90*/  UIADD3 UR20, UPT, UPT, UR44, 0x2180, URZ ;  /* 0x000021802c147890 */ /* 0x000fe4000fffe0ff */
[----:B------:R-:W-:Y:S01]  /*6ca0*/  UIADD3 UR21, UPT, UPT, UR13, 0x30, URZ ;  /* 0x000000300d157890 */ /* 0x000fe2000fffe0ff */
[----:B------:R-:W-:Y:S01]  /*6cb0*/  UMOV UR23, UR36 ;  /* 0x0000002400177c82 */ /* 0x000fe20008000000 */
[----:B------:R-:W-:Y:S01]  /*6cc0*/  UMOV UR22, UR14 ;  /* 0x0000000e00167c82 */ /* 0x000fe20008000000 */
[----:B------:R-:W-:Y:S01]  /*6cd0*/  UIADD3 UR16, UPT, UPT, UR44, 0x2580, URZ ;  /* 0x000025802c107890 */ /* 0x000fe2000fffe0ff */
[----:B------:R3:W-:Y:S01]  /*6ce0*/  UTMASTG.3D [UR8], [UR26] ;  /* 0x000000081a0073b5 */ /* 0x0007e20008010000 */
[----:B------:R-:W-:Y:S01]  /*6cf0*/  UIADD3 UR17, UPT, UPT, UR13, 0x40, URZ ;  /* 0x000000400d117890 */ /* 0x000fe2000fffe0ff */
[----:B------:R-:W-:Y:S01]  /*6d00*/  UMOV UR19, UR36 ;  /* 0x0000002400137c82 */ /* 0x000fe20008000000 */
[----:B------:R-:W-:Y:S01]  /*6d10*/  UMOV UR18, UR14 ;  /* 0x0000000e00127c82 */ /* 0x000fe20008000000 */
[----:B------:R3:W-:Y:S01]  /*6d20*/  UTMASTG.3D [UR4], [UR26] ;  /* 0x000000041a0073b5 */ /* 0x0007e20008010000 */
[----:B------:R3:W-:Y:S05]  /*6d30*/  UTMASTG.3D [UR20], [UR26] ;  /* 0x000000141a0073b5 */ /* 0x0007ea0008010000 */
[----:B------:R3:W-:Y:S01]  /*6d40*/  UTMASTG.3D [UR16], [UR26] ;  /* 0x000000101a0073b5 */ /* 0x0007e20008010000 */
[----:B------:R0:W-:Y:S01]  /*6d50*/  UTMACMDFLUSH ;  /* 0x00000000000079b7 */ /* 0x0001e20000000000 */
[----:B---3--:R-:W-:Y:S04]  /*6d60*/  DEPBAR.LE SB0, 0x0 ;  /* 0x000080000000791a */ /* 0x008fe80000000000 */
.L_x_94:
[----:B------:R-:W-:Y:S05]  /*6d70*/  BSYNC.RECONVERGENT B0 ;  /* 0x0000000000007941 */ /* 0x000fea0003800200 */
.L_x_93:
[----:B------:R-:W-:Y:S01]  /*6d80*/  BAR.SYNC.DEFER_BLOCKING 0x1, 0x80 ;  /* 0x0042000000007b1d */ /* 0x000fe20000010000 */
[----:B------:R-:W-:Y:S01]  /*6d90*/  ISETP.NE.AND P1, PT, R112, RZ, PT ;  /* 0x000000ff7000720c */ /* 0x000fe20003f25270 */
[----:B------:R-:W-:Y:S01]  /*6da0*/  UISETP.NE.AND UP0, UPT, UR24, 0x4, UPT ;  /* 0x000000041800788c */ /* 0x000fe2000bf05270 */
[----:B------:R-:W-:Y:S01]  /*6db0*/  ISETP.NE.AND P0, PT, R113, 0x2, PT ;  /* 0x000000027100780c */ /* 0x000fe20003f05270 */
[----:B------:R-:W-:Y:S02]  /*6dc0*/  IMAD.IADD R99, R57, 0x1, R91 ;  /* 0x0000000139637824 */ /* 0x000fe400078e025b */
[----:B------:R-:W-:Y:S01]  /*6dd0*/  USEL UR4, URZ, 0x1, UP0 ;  /* 0x00000001ff047887 */ /* 0x000fe20008000000 */
[----:B------:R-:W-:Y:S01]  /*6de0*/  SEL R0, RZ, 0x1, P0 ;  /* 0x00000001ff007807 */ /* 0x000fe20000000000 */
[----:B------:R-:W-:Y:S01]  /*6df0*/  USEL UR38, UR24, URZ, UP0 ;  /* 0x000000ff18267287 */ /* 0x000fe20008000000 */
[----:B------:R-:W-:Y:S01]  /*6e00*/  SEL R113, R113, RZ, P0 ;  /* 0x000000ff71717207 */ /* 0x000fe20000000000 */
[----:B------:R-:W-:Y:S01]  /*6e10*/  IMAD.IADD R101, R59, 0x1, R98 ;  /* 0x000000013b657824 */ /* 0x000fe200078e0262 */
[----:B------:R-:W-:Y:S02]  /*6e20*/  LOP3.LUT R109, R109, R0, RZ, 0x3c, !PT ;  /* 0x000000006d6d7212 */ /* 0x000fe400078e3cff */
[----:B------:R-:W-:Y:S02]  /*6e30*/  LOP3.LUT R110, R110, UR4, RZ, 0x3c, !PT ;  /* 0x000000046e6e7c12 */ /* 0x000fe4000f8e3cff */
[----:B------:R-:W-:Y:S01]  /*6e40*/  @P1 R2UR UR36, R107 ;  /* 0x000000006b2412ca */ /* 0x000fe200000e0000 */
[----:B------:R-:W-:Y:S03]  /*6e50*/  @!UPT UIADD3 URZ, UPT, UPT, URZ, URZ, URZ ;  /* 0x000000fffffff290 */ /* 0x000fe6000fffe0ff */
[----:B------:R-:W-:Y:S11]  /*6e60*/  @P1 BRA `(.L_x_95) ;  /* 0xffffffdc009c1947 */ /* 0x000ff6000383ffff */
[----:B------:R-:W-:Y:S05]  /*6e70*/  EXIT ;  /* 0x000000000000794d */ /* 0x000fea0003800000 */
.L_x_19:
[----:B--2---:R2:W1:Y:S02]  /*6e80*/  SYNCS.PHASECHK.TRANS64.TRYWAIT P0, [R3+URZ+0xf0], R2 ;  /* 0x0000f002030075a7 */ /* 0x00446400080011ff */
[----:B-1----:R-:W-:Y:S05]  /*6e90*/  @!P0 NANOSLEEP.SYNCS 0x989680 ;  /* 0x009896800000895d */ /* 0x002fea0003900000 */
[----:B------:R-:W1:Y:S02]  /*6ea0*/  @!P0 SYNCS.PHASECHK.TRANS64 P0, [R3+URZ+0xf0], R2 ;  /* 0x0000f002030085a7 */ /* 0x000e6400080010ff */
[----:B-1----:R-:W-:Y:S05]  /*6eb0*/  @!P0 BRA `(.L_x_19) ;  /* 0xfffffffc00f08947 */ /* 0x002fea000383ffff */
[----:B------:R-:W-:Y:S05]  /*6ec0*/  BRA `(.L_x_96) ;  /* 0xffffffa400b87947 */ /* 0x000fea000383ffff */
.L_x_22:
[----:B-1----:R-:W-:Y:S07]  /*6ed0*/  MOV R2, UR33 ;  /* 0x0000002100027c02 */ /* 0x002fee0008000f00 */
.L_x_97:
[----:B-1----:R1:W2:Y:S02]  /*6ee0*/  SYNCS.PHASECHK.TRANS64.TRYWAIT P0, [R2+URZ+0x30], R5 ;  /* 0x00003005020075a7 */ /* 0x0022a400080011ff */
[----:B--2---:R-:W-:Y:S05]  /*6ef0*/  @!P0 NANOSLEEP.SYNCS 0x989680 ;  /* 0x009896800000895d */ /* 0x004fea0003900000 */
[----:B------:R-:W2:Y:S02]  /*6f00*/  @!P0 SYNCS.PHASECHK.TRANS64 P0, [R2+URZ+0x30], R5 ;  /* 0x00003005020085a7 */ /* 0x000ea400080010ff */
[----:B--2---:R-:W-:Y:S05]  /*6f10*/  @!P0 BRA `(.L_x_97) ;  /* 0xfffffffc00f08947 */ /* 0x004fea000383ffff */
[----:B------:R-:W-:Y:S05]  /*6f20*/  BRA `(.L_x_21) ;  /* 0xffffffa800087947 */ /* 0x000fea000383ffff */
.L_x_28:
[----:B-1----:R-:W-:Y:S07]  /*6f30*/  MOV R2, UR33 ;  /* 0x0000002100027c02 */ /* 0x002fee0008000f00 */
.L_x_98:
[----:B-1----:R1:W2:Y:S02]  /*6f40*/  SYNCS.PHASECHK.TRANS64.TRYWAIT P0, [R2+URZ+0x30], R5 ;  /* 0x00003005020075a7 */ /* 0x0022a400080011ff */
[----:B--2---:R-:W-:Y:S05]  /*6f50*/  @!P0 NANOSLEEP.SYNCS 0x989680 ;  /* 0x009896800000895d */ /* 0x004fea0003900000 */
[----:B------:R-:W2:Y:S02]  /*6f60*/  @!P0 SYNCS.PHASECHK.TRANS64 P0, [R2+URZ+0x30], R5 ;  /* 0x00003005020085a7 */ /* 0x000ea400080010ff */
[----:B--2---:R-:W-:Y:S05]  /*6f70*/  @!P0 BRA `(.L_x_98) ;  /* 0xfffffffc00f08947 */ /* 0x004fea000383ffff */
[----:B------:R-:W-:Y:S05]  /*6f80*/  BRA `(.L_x_27) ;  /* 0xffffffa800e07947 */ /* 0x000fea000383ffff */
.L_x_32:
[----:B-1----:R1:W2:Y:S02]  /*6f90*/  SYNCS.PHASECHK.TRANS64.TRYWAIT P0, [R2+URZ+0x80], R3 ;  /* 0x00008003020075a7 */ /* 0x0022a400080011ff */
[----:B--2---:R-:W-:Y:S05]  /*6fa0*/  @!P0 NANOSLEEP.SYNCS 0x989680 ;  /* 0x009896800000895d */ /* 0x004fea0003900000 */
[----:B------:R-:W2:Y:S02]  /*6fb0*/  @!P0 SYNCS.PHASECHK.TRANS64 P0, [R2+URZ+0x80], R3 ;  /* 0x00008003020085a7 */ /* 0x000ea400080010ff */
[----:B--2---:R-:W-:Y:S05]  /*6fc0*/  @!P0 BRA `(.L_x_32) ;  /* 0xfffffffc00f08947 */ /* 0x004fea000383ffff */
[----:B------:R-:W-:Y:S05]  /*6fd0*/  BRA `(.L_x_99) ;  /* 0xffffffac00987947 */ /* 0x000fea000383ffff */
.L_x_36:
[----:B----4-:R-:W-:-:S07]  /*6fe0*/  MOV R0, UR5 ;  /* 0x0000000500007c02 */ /* 0x010fce0008000f00 */
.L_x_100:
[----:B-1----:R1:W2:Y:S02]  /*6ff0*/  SYNCS.PHASECHK.TRANS64.TRYWAIT P0, [R0+URZ], R3 ;  /* 0x00000003000075a7 */ /* 0x0022a400080011ff */
[----:B--2---:R-:W-:Y:S05]  /*7000*/  @!P0 NANOSLEEP.SYNCS 0x989680 ;  /* 0x009896800000895d */ /* 0x004fea0003900000 */
[----:B------:R-:W2:Y:S02]  /*7010*/  @!P0 SYNCS.PHASECHK.TRANS64 P0, [R0+URZ], R3 ;  /* 0x00000003000085a7 */ /* 0x000ea400080010ff */
[----:B--2---:R-:W-:Y:S05]  /*7020*/  @!P0 BRA `(.L_x_100) ;  /* 0xfffffffc00f08947 */ /* 0x004fea000383ffff */
[----:B------:R-:W-:Y:S05]  /*7030*/  BRA `(.L_x_101) ;  /* 0xffffffb400087947 */ /* 0x000fea000383ffff */
.L_x_37:
[----:B----4-:R-:W-:-:S07]  /*7040*/  MOV R0, UR5 ;  /* 0x0000000500007c02 */ /* 0x010fce0008000f00 */
.L_x_102:
[----:B-1----:R1:W2:Y:S02]  /*7050*/  SYNCS.PHASECHK.TRANS64.TRYWAIT P0, [R0+URZ], R3 ;  /* 0x00000003000075a7 */ /* 0x0022a400080011ff */
[----:B--2---:R-:W-:Y:S05]  /*7060*/  @!P0 NANOSLEEP.SYNCS 0x989680 ;  /* 0x009896800000895d */ /* 0x004fea0003900000 */
[----:B------:R-:W2:Y:S02]  /*7070*/  @!P0 SYNCS.PHASECHK.TRANS64 P0, [R0+URZ], R3 ;  /* 0x00000003000085a7 */ /* 0x000ea400080010ff */
[----:B--2---:R-:W-:Y:S05]  /*7080*/  @!P0 BRA `(.L_x_102) ;  /* 0xfffffffc00f08947 */ /* 0x004fea000383ffff */
[----:B------:R-:W-:Y:S05]  /*7090*/  BRA `(.L_x_103) ;  /* 0xffffffb400147947 */ /* 0x000fea000383ffff */
.L_x_38:
[----:B----4-:R-:W-:-:S07]  /*70a0*/  MOV R0, UR5 ;  /* 0x0000000500007c02 */ /* 0x010fce0008000f00 */
.L_x_104:
[----:B-1----:R1:W2:Y:S02]  /*70b0*/  SYNCS.PHASECHK.TRANS64.TRYWAIT P0, [R0+URZ], R3 ;  /* 0x00000003000075a7 */ /* 0x0022a400080011ff */
[----:B--2---:R-:W-:Y:S05]  /*70c0*/  @!P0 NANOSLEEP.SYNCS 0x989680 ;  /* 0x009896800000895d */ /* 0x004fea0003900000 */
[----:B------:R-:W2:Y:S02]  /*70d0*/  @!P0 SYNCS.PHASECHK.TRANS64 P0, [R0+URZ], R3 ;  /* 0x00000003000085a7 */ /* 0x000ea400080010ff */
[----:B--2---:R-:W-:Y:S05]  /*70e0*/  @!P0 BRA `(.L_x_104) ;  /* 0xfffffffc00f08947 */ /* 0x004fea000383ffff */
[----:B------:R-:W-:Y:S05]  /*70f0*/  BRA `(.L_x_105) ;  /* 0xffffffb400207947 */ /* 0x000fea000383ffff */
.L_x_39:
[----:B----4-:R-:W-:-:S07]  /*7100*/  MOV R0, UR5 ;  /* 0x0000000500007c02 */ /* 0x010fce0008000f00 */
.L_x_106:
[----:B-1----:R1:W2:Y:S02]  /*7110*/  SYNCS.PHASECHK.TRANS64.TRYWAIT P0, [R0+URZ], R3 ;  /* 0x00000003000075a7 */ /* 0x0022a400080011ff */
[----:B--2---:R-:W-:Y:S05]  /*7120*/  @!P0 NANOSLEEP.SYNCS 0x989680 ;  /* 0x009896800000895d */ /* 0x004fea0003900000 */
[----:B------:R-:W2:Y:S02]  /*7130*/  @!P0 SYNCS.PHASECHK.TRANS64 P0, [R0+URZ], R3 ;  /* 0x00000003000085a7 */ /* 0x000ea400080010ff */
[----:B--2---:R-:W-:Y:S05]  /*7140*/  @!P0 BRA `(.L_x_106) ;  /* 0xfffffffc00f08947 */ /* 0x004fea000383ffff */
[----:B------:R-:W-:Y:S05]  /*7150*/  BRA `(.L_x_107) ;  /* 0xffffffb4002c7947 */ /* 0x000fea000383ffff */
.L_x_40:
[----:B----4-:R-:W-:-:S07]  /*7160*/  MOV R0, UR5 ;  /* 0x0000000500007c02 */ /* 0x010fce0008000f00 */
.L_x_108:
[----:B-1----:R1:W2:Y:S02]  /*7170*/  SYNCS.PHASECHK.TRANS64.TRYWAIT P0, [R0+URZ], R3 ;  /* 0x00000003000075a7 */ /* 0x0022a400080011ff */
[----:B--2---:R-:W-:Y:S05]  /*7180*/  @!P0 NANOSLEEP.SYNCS 0x989680 ;  /* 0x009896800000895d */ /* 0x004fea0003900000 */
[----:B------:R-:W2:Y:S02]  /*7190*/  @!P0 SYNCS.PHASECHK.TRANS64 P0, [R0+URZ], R3 ;  /* 0x00000003000085a7 */ /* 0x000ea400080010ff */
[----:B--2---:R-:W-:Y:S05]  /*71a0*/  @!P0 BRA `(.L_x_108) ;  /* 0xfffffffc00f08947 */ /* 0x004fea000383ffff */
[----:B------:R-:W-:Y:S05]  /*71b0*/  BRA `(.L_x_109) ;  /* 0xffffffb400387947 */ /* 0x000fea000383ffff */
.L_x_43:
[----:B-1----:R1:W2:Y:S02]  /*71c0*/  SYNCS.PHASECHK.TRANS64.TRYWAIT P0, [R0+URZ+0xe0], R5 ;  /* 0x0000e005000075a7 */ /* 0x0022a400080011ff */
[----:B--2---:R-:W-:Y:S05]  /*71d0*/  @!P0 NANOSLEEP.SYNCS 0x989680 ;  /* 0x009896800000895d */ /* 0x004fea0003900000 */
[----:B------:R-:W2:Y:S02]  /*71e0*/  @!P0 SYNCS.PHASECHK.TRANS64 P0, [R0+URZ+0xe0], R5 ;  /* 0x0000e005000085a7 */ /* 0x000ea400080010ff */
[----:B--2---:R-:W-:Y:S05]  /*71f0*/  @!P0 BRA `(.L_x_43) ;  /* 0xfffffffc00f08947 */ /* 0x004fea000383ffff */
[----:B------:R-:W-:Y:S05]  /*7200*/  BRA `(.L_x_110) ;  /* 0xffffffb400947947 */ /* 0x000fea000383ffff */
.L_x_44:
[----:B------:R-:W-:-:S07]  /*7210*/  MOV R0, UR5 ;  /* 0x0000000500007c02 */ /* 0x000fce0008000f00 */
.L_x_111:
[----:B-1----:R1:W2:Y:S02]  /*7220*/  SYNCS.PHASECHK.TRANS64.TRYWAIT P0, [R0+URZ+0x90], R5 ;  /* 0x00009005000075a7 */ /* 0x0022a400080011ff */
[----:B--2---:R-:W-:Y:S05]  /*7230*/  @!P0 NANOSLEEP.SYNCS 0x989680 ;  /* 0x009896800000895d */ /* 0x004fea0003900000 */
[----:B------:R-:W2:Y:S02]  /*7240*/  @!P0 SYNCS.PHASECHK.TRANS64 P0, [R0+URZ+0x90], R5 ;  /* 0x00009005000085a7 */ /* 0x000ea400080010ff */
[----:B--2---:R-:W-:Y:S05]  /*7250*/  @!P0 BRA `(.L_x_111) ;  /* 0xfffffffc00f08947 */ /* 0x004fea000383ffff */
[----:B------:R-:W-:Y:S05]  /*7260*/  BRA `(.L_x_112) ;  /* 0xffffffb400a47947 */ /* 0x000fea000383ffff */
.L_x_45:
[----:B-1----:R1:W2:Y:S02]  /*7270*/  SYNCS.PHASECHK.TRANS64.TRYWAIT P1, [R0+URZ+0x80], R5 ;  /* 0x00008005000075a7 */ /* 0x0022a400080211ff */
[----:B--2---:R-:W-:Y:S05]  /*7280*/  @!P1 NANOSLEEP.SYNCS 0x989680 ;  /* 0x009896800000995d */ /* 0x004fea0003900000 */
[----:B------:R-:W2:Y:S02]  /*7290*/  @!P1 SYNCS.PHASECHK.TRANS64 P1, [R0+URZ+0x80], R5 ;  /* 0x00008005000095a7 */ /* 0x000ea400080210ff */
[----:B--2---:R-:W-:Y:S05]  /*72a0*/  @!P1 BRA `(.L_x_45) ;  /* 0xfffffffc00f09947 */ /* 0x004fea000383ffff */
[----:B------:R-:W-:Y:S05]  /*72b0*/  BRA `(.L_x_113) ;  /* 0xffffffb400d47947 */ /* 0x000fea000383ffff */
.L_x_48:
[----:B------:R-:W-:-:S07]  /*72c0*/  MOV R0, UR5 ;  /* 0x0000000500007c02 */ /* 0x000fce0008000f00 */
.L_x_114:
[----:B-1----:R1:W2:Y:S02]  /*72d0*/  SYNCS.PHASECHK.TRANS64.TRYWAIT P0, [R0+URZ+0x90], R3 ;  /* 0x00009003000075a7 */ /* 0x0022a400080011ff */
[----:B--2---:R-:W-:Y:S05]  /*72e0*/  @!P0 NANOSLEEP.SYNCS 0x989680 ;  /* 0x009896800000895d */ /* 0x004fea0003900000 */
[----:B------:R-:W2:Y:S02]  /*72f0*/  @!P0 SYNCS.PHASECHK.TRANS64 P0, [R0+URZ+0x90], R3 ;  /* 0x00009003000085a7 */ /* 0x000ea400080010ff */
[----:B--2---:R-:W-:Y:S05]  /*7300*/  @!P0 BRA `(.L_x_114) ;  /* 0xfffffffc00f08947 */ /* 0x004fea000383ffff */
[----:B------:R-:W-:Y:S05]  /*7310*/  BRA `(.L_x_47) ;  /* 0xffffffb800287947 */ /* 0x000fea000383ffff */
.L_x_55:
[----:B-1----:R1:W2:Y:S02]  /*7320*/  SYNCS.PHASECHK.TRANS64.TRYWAIT P1, [R0+URZ+0x80], R5 ;  /* 0x00008005000075a7 */ /* 0x0022a400080211ff */
[----:B--2---:R-:W-:Y:S05]  /*7330*/  @!P1 NANOSLEEP.SYNCS 0x989680 ;  /* 0x009896800000995d */ /* 0x004fea0003900000 */
[----:B------:R-:W2:Y:S02]  /*7340*/  @!P1 SYNCS.PHASECHK.TRANS64 P1, [R0+URZ+0x80], R5 ;  /* 0x00008005000095a7 */ /* 0x000ea400080210ff */
[----:B--2---:R-:W-:Y:S05]  /*7350*/  @!P1 BRA `(.L_x_55) ;  /* 0xfffffffc00f09947 */ /* 0x004fea000383ffff */
[----:B------:R-:W-:Y:S05]  /*7360*/  BRA `(.L_x_115) ;  /* 0xffffffbc00b87947 */ /* 0x000fea000383ffff */
.L_x_56:
[----:B------:R-:W-:-:S07]  /*7370*/  MOV R3, UR14 ;  /* 0x0000000e00037c02 */ /* 0x000fce0008000f00 */
.L_x_116:
[----:B-1----:R1:W2:Y:S02]  /*7380*/  SYNCS.PHASECHK.TRANS64.TRYWAIT P0, [R3+URZ+0xc0], R0 ;  /* 0x0000c000030075a7 */ /* 0x0022a400080011ff */
[----:B--2---:R-:W-:Y:S05]  /*7390*/  @!P0 NANOSLEEP.SYNCS 0x989680 ;  /* 0x009896800000895d */ /* 0x004fea0003900000 */
[----:B------:R-:W2:Y:S02]  /*73a0*/  @!P0 SYNCS.PHASECHK.TRANS64 P0, [R3+URZ+0xc0], R0 ;  /* 0x0000c000030085a7 */ /* 0x000ea400080010ff */
[----:B--2---:R-:W-:Y:S05]  /*73b0*/  @!P0 BRA `(.L_x_116) ;  /* 0xfffffffc00f08947 */ /* 0x004fea000383ffff */
[----:B------:R-:W-:Y:S05]  /*73c0*/  BRA `(.L_x_117) ;  /* 0xffffffc000047947 */ /* 0x000fea000383ffff */
.L_x_59:
[----:B------:R-:W-:Y:S07]  /*73d0*/  MOV R0, UR19 ;  /* 0x0000001300007c02 */ /* 0x000fee0008000f00 */
.L_x_118:
[----:B-1----:R1:W2:Y:S02]  /*73e0*/  SYNCS.PHASECHK.TRANS64.TRYWAIT P0, [R0+URZ], R3 ;  /* 0x00000003000075a7 */ /* 0x0022a400080011ff */
[----:B--2---:R-:W-:Y:S05]  /*73f0*/  @!P0 NANOSLEEP.SYNCS 0x989680 ;  /* 0x009896800000895d */ /* 0x004fea0003900000 */
[----:B------:R-:W2:Y:S02]  /*7400*/  @!P0 SYNCS.PHASECHK.TRANS64 P0, [R0+URZ], R3 ;  /* 0x00000003000085a7 */ /* 0x000ea400080010ff */
[----:B--2---:R-:W-:Y:S05]  /*7410*/  @!P0 BRA `(.L_x_118) ;  /* 0xfffffffc00f08947 */ /* 0x004fea000383ffff */
[----:B------:R-:W-:Y:S05]  /*7420*/  BRA `(.L_x_58) ;  /* 0xffffffc000207947 */ /* 0x000fea000383ffff */
.L_x_62:
[----:B------:R-:W-:-:S07]  /*7430*/  MOV R0, UR5 ;  /* 0x0000000500007c02 */ /* 0x000fce0008000f00 */
.L_x_119:
[----:B--2---:R2:W3:Y:S02]  /*7440*/  SYNCS.PHASECHK.TRANS64.TRYWAIT P0, [R0+URZ], R3 ;  /* 0x00000003000075a7 */ /* 0x0044e400080011ff */
[----:B---3--:R-:W-:Y:S05]  /*7450*/  @!P0 NANOSLEEP.SYNCS 0x989680 ;  /* 0x009896800000895d */ /* 0x008fea0003900000 */
[----:B------:R-:W3:Y:S02]  /*7460*/  @!P0 SYNCS.PHASECHK.TRANS64 P0, [R0+URZ], R3 ;  /* 0x00000003000085a7 */ /* 0x000ee400080010ff */
[----:B---3--:R-:W-:Y:S05]  /*7470*/  @!P0 BRA `(.L_x_119) ;  /* 0xfffffffc00f08947 */ /* 0x008fea000383ffff */
[----:B------:R-:W-:Y:S05]  /*7480*/  BRA `(.L_x_120) ;  /* 0xffffffc4004c7947 */ /* 0x000fea000383ffff */
.L_x_63:
[----:B------:R-:W-:-:S07]  /*7490*/  MOV R0, UR5 ;  /* 0x0000000500007c02 */ /* 0x000fce0008000f00 */
.L_x_121:
[----:B--2---:R2:W3:Y:S02]  /*74a0*/  SYNCS.PHASECHK.TRANS64.TRYWAIT P0, [R0+URZ], R3 ;  /* 0x00000003000075a7 */ /* 0x0044e400080011ff */
[----:B---3--:R-:W-:Y:S05]  /*74b0*/  @!P0 NANOSLEEP.SYNCS 0x989680 ;  /* 0x009896800000895d */ /* 0x008fea0003900000 */
[----:B------:R-:W3:Y:S02]  /*74c0*/  @!P0 SYNCS.PHASECHK.TRANS64 P0, [R0+URZ], R3 ;  /* 0x00000003000085a7 */ /* 0x000ee400080010ff */
[----:B---3--:R-:W-:Y:S05]  /*74d0*/  @!P0 BRA `(.L_x_121) ;  /* 0xfffffffc00f08947 */ /* 0x008fea000383ffff */
[----:B------:R-:W-:Y:S05]  /*74e0*/  BRA `(.L_x_122) ;  /* 0xffffffc400587947 */ /* 0x000fea000383ffff */
.L_x_64:
[----:B------:R-:W-:-:S07]  /*74f0*/  MOV R0, UR5 ;  /* 0x0000000500007c02 */ /* 0x000fce0008000f00 */
.L_x_123:
[----:B--2---:R2:W3:Y:S02]  /*7500*/  SYNCS.PHASECHK.TRANS64.TRYWAIT P0, [R0+URZ], R3 ;  /* 0x00000003000075a7 */ /* 0x0044e400080011ff */
[----:B---3--:R-:W-:Y:S05]  /*7510*/  @!P0 NANOSLEEP.SYNCS 0x989680 ;  /* 0x009896800000895d */ /* 0x008fea0003900000 */
[----:B------:R-:W3:Y:S02]  /*7520*/  @!P0 SYNCS.PHASECHK.TRANS64 P0, [R0+URZ], R3 ;  /* 0x00000003000085a7 */ /* 0x000ee400080010ff */
[----:B---3--:R-:W-:Y:S05]  /*7530*/  @!P0 BRA `(.L_x_123) ;  /* 0xfffffffc00f08947 */ /* 0x008fea000383ffff */
[----:B------:R-:W-:Y:S05]  /*7540*/  BRA `(.L_x_124) ;  /* 0xffffffc400647947 */ /* 0x000fea000383ffff */
.L_x_65:
[----:B------:R-:W-:-:S07]  /*7550*/  MOV R0, UR6 ;  /* 0x0000000600007c02 */ /* 0x000fce0008000f00 */
.L_x_125:
[----:B--2---:R2:W3:Y:S02]  /*7560*/  SYNCS.PHASECHK.TRANS64.TRYWAIT P0, [R0+URZ], R3 ;  /* 0x00000003000075a7 */ /* 0x0044e400080011ff */
[----:B---3--:R-:W-:Y:S05]  /*7570*/  @!P0 NANOSLEEP.SYNCS 0x989680 ;  /* 0x009896800000895d */ /* 0x008fea0003900000 */
[----:B------:R-:W3:Y:S02]  /*7580*/  @!P0 SYNCS.PHASECHK.TRANS64 P0, [R0+URZ], R3 ;  /* 0x00000003000085a7 */ /* 0x000ee400080010ff */
[----:B---3--:R-:W-:Y:S05]  /*7590*/  @!P0 BRA `(.L_x_125) ;  /* 0xfffffffc00f08947 */ /* 0x008fea000383ffff */
[----:B------:R-:W-:Y:S05]  /*75a0*/  BRA `(.L_x_126) ;  /* 0xffffffc400707947 */ /* 0x000fea000383ffff */
.L_x_70:
[----:B--2---:R2:W3:Y:S02]  /*75b0*/  SYNCS.PHASECHK.TRANS64.TRYWAIT P0, [R0+URZ+0x80], R3 ;  /* 0x00008003000075a7 */ /* 0x0044e400080011ff */
[----:B---3--:R-:W-:Y:S05]  /*75c0*/  @!P0 NANOSLEEP.SYNCS 0x989680 ;  /* 0x009896800000895d */ /* 0x008fea0003900000 */
[----:B------:R-:W3:Y:S02]  /*75d0*/  @!P0 SYNCS.PHASECHK.TRANS64 P0, [R0+URZ+0x80], R3 ;  /* 0x00008003000085a7 */ /* 0x000ee400080010ff */
[----:B---3--:R-:W-:Y:S05]  /*75e0*/  @!P0 BRA `(.L_x_70) ;  /* 0xfffffffc00f08947 */ /* 0x008fea000383ffff */
[----:B------:R-:W-:Y:S05]  /*75f0*/  BRA `(.L_x_127) ;  /* 0xffffffc800707947 */ /* 0x000fea000383ffff */
.L_x_73:
[----:B------:R-:W-:Y:S07]  /*7600*/  MOV R0, UR7 ;  /* 0x0000000700007c02 */ /* 0x000fee0008000f00 */
.L_x_128:
[----:B--2---:R2:W3:Y:S02]  /*7610*/  SYNCS.PHASECHK.TRANS64.TRYWAIT P0, [R0+URZ+0x78], R3 ;  /* 0x00007803000075a7 */ /* 0x0044e400080011ff */
[----:B---3--:R-:W-:Y:S05]  /*7620*/  @!P0 NANOSLEEP.SYNCS 0x989680 ;  /* 0x009896800000895d */ /* 0x008fea0003900000 */
[----:B------:R-:W3:Y:S02]  /*7630*/  @!P0 SYNCS.PHASECHK.TRANS64 P0, [R0+URZ+0x78], R3 ;  /* 0x00007803000085a7 */ /* 0x000ee400080010ff */
[----:B---3--:R-:W-:Y:S05]  /*7640*/  @!P0 BRA `(.L_x_128) ;  /* 0xfffffffc00f08947 */ /* 0x008fea000383ffff */
[----:B------:R-:W-:Y:S05]  /*7650*/  BRA `(.L_x_72) ;  /* 0xffffffcc005c7947 */ /* 0x000fea000383ffff */
.L_x_76:
[----:B------:R-:W-:Y:S07]  /*7660*/  MOV R0, UR7 ;  /* 0x0000000700007c02 */ /* 0x000fee0008000f00 */
.L_x_129:
[----:B-1----:R1:W2:Y:S02]  /*7670*/  SYNCS.PHASECHK.TRANS64.TRYWAIT P2, [R0+URZ+0x68], R23 ;  /* 0x00006817000075a7 */ /* 0x0022a400080411ff */
[----:B--2---:R-:W-:Y:S05]  /*7680*/  @!P2 NANOSLEEP.SYNCS 0x989680 ;  /* 0x009896800000a95d */ /* 0x004fea0003900000 */
[----:B------:R-:W2:Y:S02]  /*7690*/  @!P2 SYNCS.PHASECHK.TRANS64 P2, [R0+URZ+0x68], R23 ;  /* 0x000068170000a5a7 */ /* 0x000ea400080410ff */
[----:B--2---:R-:W-:Y:S05]  /*76a0*/  @!P2 BRA `(.L_x_129) ;  /* 0xfffffffc00f0a947 */ /* 0x004fea000383ffff */
[----:B------:R-:W-:Y:S05]  /*76b0*/  BRA `(.L_x_130) ;  /* 0xffffffcc00f07947 */ /* 0x000fea000383ffff */
.L_x_79:
[----:B--2---:R2:W4:Y:S02]  /*76c0*/  SYNCS.PHASECHK.TRANS64.TRYWAIT P0, [R0+URZ+0x80], R3 ;  /* 0x00008003000075a7 */ /* 0x00452400080011ff */
[----:B----4-:R-:W-:Y:S05]  /*76d0*/  @!P0 NANOSLEEP.SYNCS 0x989680 ;  /* 0x009896800000895d */ /* 0x010fea0003900000 */
[----:B------:R-:W4:Y:S02]  /*76e0*/  @!P0 SYNCS.PHASECHK.TRANS64 P0, [R0+URZ+0x80], R3 ;  /* 0x00008003000085a7 */ /* 0x000f2400080010ff */
[----:B----4-:R-:W-:Y:S05]  /*76f0*/  @!P0 BRA `(.L_x_79) ;  /* 0xfffffffc00f08947 */ /* 0x010fea000383ffff */
[----:B------:R-:W-:Y:S05]  /*7700*/  BRA `(.L_x_131) ;  /* 0xffffffd400887947 */ /* 0x000fea000383ffff */
.L_x_85:
[----:B------:R-:W-:Y:S07]  /*7710*/  MOV R0, UR44 ;  /* 0x0000002c00007c02 */ /* 0x000fee0008000f00 */
.L_x_132:
[----:B-1----:R1:W2:Y:S02]  /*7720*/  SYNCS.PHASECHK.TRANS64.TRYWAIT P0, [R0+URZ+0x60], R3 ;  /* 0x00006003000075a7 */ /* 0x0022a400080011ff */
[----:B--2---:R-:W-:Y:S05]  /*7730*/  @!P0 NANOSLEEP.SYNCS 0x989680 ;  /* 0x009896800000895d */ /* 0x004fea0003900000 */
[----:B------:R-:W2:Y:S02]  /*7740*/  @!P0 SYNCS.PHASECHK.TRANS64 P0, [R0+URZ+0x60], R3 ;  /* 0x00006003000085a7 */ /* 0x000ea400080010ff */
[----:B--2---:R-:W-:Y:S05]  /*7750*/  @!P0 BRA `(.L_x_132) ;  /* 0xfffffffc00f08947 */ /* 0x004fea000383ffff */
[----:B------:R-:W-:Y:S05]  /*7760*/  BRA `(.L_x_84) ;  /* 0xffffffdc00ac7947 */ /* 0x000fea000383ffff */
.L_x_87:
[----:B-1----:R-:W-:Y:S07]  /*7770*/  MOV R3, UR50 ;  /* 0x0000003200037c02 */ /* 0x002fee0008000f00 */
.L_x_133:
[----:B-1----:R1:W3:Y:S02]  /*7780*/  SYNCS.PHASECHK.TRANS64.TRYWAIT P0, [R3+URZ+0xa0], R8 ;  /* 0x0000a008030075a7 */ /* 0x0022e400080011ff */
[----:B---3--:R-:W-:Y:S05]  /*7790*/  @!P0 NANOSLEEP.SYNCS 0x989680 ;  /* 0x009896800000895d */ /* 0x008fea0003900000 */
[----:B------:R-:W3:Y:S02]  /*77a0*/  @!P0 SYNCS.PHASECHK.TRANS64 P0, [R3+URZ+0xa0], R8 ;  /* 0x0000a008030085a7 */ /* 0x000ee400080010ff */
[----:B---3--:R-:W-:Y:S05]  /*77b0*/  @!P0 BRA `(.L_x_133) ;  /* 0xfffffffc00f08947 */ /* 0x008fea000383ffff */
[----:B------:R-:W-:Y:S05]  /*77c0*/  BRA `(.L_x_86) ;  /* 0xffffffe0001c7947 */ /* 0x000fea000383ffff */
        .weak           $__internal_0_$__cuda_sm10x_tcgen05_guardrail_trap_col_being_dealloced_not_returned_by_alloc
        .type           $__internal_0_$__cuda_sm10x_tcgen05_guardrail_trap_col_being_dealloced_not_returned_by_alloc,@function
        .size           $__internal_0_$__cuda_sm10x_tcgen05_guardrail_trap_col_being_dealloced_not_returned_by_alloc,($__internal_1_$__cuda_sm10x_tcgen05_guardrail_trap_phase_invalid_during_alloc - $__internal_0_$__cuda_sm10x_tcgen05_guardrail_trap_col_being_dealloced_not_returned_by_alloc)
$__internal_0_$__cuda_sm10x_tcgen05_guardrail_trap_col_being_dealloced_not_returned_by_alloc:
[----:B------:R-:W-:Y:S05]  /*77d0*/  BPT.TRAP 0x1 ;  /* 0x000000040000795c */ /* 0x000fea0000300000 */
[----:B------:R-:W-:-:S04]  /*77e0*/  HFMA2 R3, -RZ, RZ, 0, 0 ;  /* 0x00000000ff037431 */ /* 0x000fc800000001ff */
[----:B------:R-:W-:Y:S05]  /*77f0*/  RET.REL.NODEC R2 `(_ZN7cutlass13device_kernelINS_4gemm6kernel13GemmUniversalIN4cute5tupleIJiiiiEEENS1_10collective13CollectiveMmaINS1_35MainloopSm100TmaUmmaWarpSpecializedILi6ELi2ELi4ENS5_IJNS4_1CILi1EEESB_SB_EEEEENS5_IJNSA_ILi64EEENSA_ILi80EEENSA_ILi256EEEEEENS_12float_e4m3_tENS5_IJlSB_lEEESI_SJ_NS4_8TiledMMAINS4_8MMA_AtomIJNS4_10MMA_TraitsINS4_19SM100_MMA_F8F6F4_SSEJSI_SI_fSE_SF_NS4_17integral_constantINS4_4UMMA5MajorELSQ_0EEESR_NSO_INSP_7ScaleInELSS_0EEEST_EEEEEENS4_6LayoutISC_NS5_IJNSA_ILi0EEESX_SX_EEEEENS5_IJNS4_10UnderscoreES10_S10_EEEEENS4_13SM90_TMA_LOADENS4_14ComposedLayoutINS4_7SwizzleILi3ELi4ELi3EEENS4_18smem_ptr_flag_bitsILi8EEENSW_INS5_IJNSA_ILi8EEENSA_ILi128EEEEEENS5_IJS1A_SB_EEEEEEEvNS4_8identityES13_S1E_vS1F_EENS_8epilogue10collective18CollectiveEpilogueINS1H_23Sm100TmaWarpSpecializedILi1ELi1ELi40ELb0ELb0EEEJSH_NS5_IJNSW_ISE_SB_EENSW_ISF_SB_EEEEESI_SJ_SI_SJ_NS1H_6fusion15FusionCallbacksIS1L_NS1P_17LinearCombinationISI_fSI_fLNS_15FloatRoundStyleE2EEESH_S1O_JEEENS4_5SM1004TMEM4LOAD25SM100_TMEM_LOAD_16dp32b8xES13_NS14_INS15_ILi0ELi4ELi3EEES18_NSW_INS5_IJS19_NSA_ILi16EEEEEENS5_IJS20_SB_EEEEEEENS4_39AutoVectorizingCopyWithAssumedAlignmentILi128EEENS4_14SM90_TMA_STOREES24_S26_S26_EEEvvEEEEvNT_6ParamsE) ;  /* 0xffffff8802007950 */ /* 0x000fea0003c3ffff */
        .weak           $__internal_1_$__cuda_sm10x_tcgen05_guardrail_trap_phase_invalid_during_alloc
        .type           $__internal_1_$__cuda_sm10x_tcgen05_guardrail_trap_phase_invalid_during_alloc,@function
        .size           $__internal_1_$__cuda_sm10x_tcgen05_guardrail_trap_phase_invalid_during_alloc,($__internal_2_$__cuda_sm10x_tcgen05_guardrail_trap_unallocated_columns_being_dealloced - $__internal_1_$__cuda_sm10x_tcgen05_guardrail_trap_phase_invalid_during_alloc)
$__internal_1_$__cuda_sm10x_tcgen05_guardrail_trap_phase_invalid_during_alloc:
[----:B------:R-:W-:Y:S05]  /*7800*/  BPT.TRAP 0x1 ;  /* 0x000000040000795c */ /* 0x000fea0000300000 */
[----:B------:R-:W-:-:S04]  /*7810*/  MOV R3, 0x0 ;  /* 0x0000000000037802 */ /* 0x000fc80000000f00 */
[----:B------:R-:W-:Y:S05]  /*7820*/  RET.REL.NODEC R2 `(_ZN7cutlass13device_kernelINS_4gemm6kernel13GemmUniversalIN4cute5tupleIJiiiiEEENS1_10collective13CollectiveMmaINS1_35MainloopSm100TmaUmmaWarpSpecializedILi6ELi2ELi4ENS5_IJNS4_1CILi1EEESB_SB_EEEEENS5_IJNSA_ILi64EEENSA_ILi80EEENSA_ILi256EEEEEENS_12float_e4m3_tENS5_IJlSB_lEEESI_SJ_NS4_8TiledMMAINS4_8MMA_AtomIJNS4_10MMA_TraitsINS4_19SM100_MMA_F8F6F4_SSEJSI_SI_fSE_SF_NS4_17integral_constantINS4_4UMMA5MajorELSQ_0EEESR_NSO_INSP_7ScaleInELSS_0EEEST_EEEEEENS4_6LayoutISC_NS5_IJNSA_ILi0EEESX_SX_EEEEENS5_IJNS4_10UnderscoreES10_S10_EEEEENS4_13SM90_TMA_LOADENS4_14ComposedLayoutINS4_7SwizzleILi3ELi4ELi3EEENS4_18smem_ptr_flag_bitsILi8EEENSW_INS5_IJNSA_ILi8EEENSA_ILi128EEEEEENS5_IJS1A_SB_EEEEEEEvNS4_8identityES13_S1E_vS1F_EENS_8epilogue10collective18CollectiveEpilogueINS1H_23Sm100TmaWarpSpecializedILi1ELi1ELi40ELb0ELb0EEEJSH_NS5_IJNSW_ISE_SB_EENSW_ISF_SB_EEEEESI_SJ_SI_SJ_NS1H_6fusion15FusionCallbacksIS1L_NS1P_17LinearCombinationISI_fSI_fLNS_15FloatRoundStyleE2EEESH_S1O_JEEENS4_5SM1004TMEM4LOAD25SM100_TMEM_LOAD_16dp32b8xES13_NS14_INS15_ILi0ELi4ELi3EEES18_NSW_INS5_IJS19_NSA_ILi16EEEEEENS5_IJS20_SB_EEEEEEENS4_39AutoVectorizingCopyWithAssumedAlignmentILi128EEENS4_14SM90_TMA_STOREES24_S26_S26_EEEvvEEEEvNT_6ParamsE) ;  /* 0xffffff8402f47950 */ /* 0x000fea0003c3ffff */
        .weak           $__internal_2_$__cuda_sm10x_tcgen05_guardrail_trap_unallocated_columns_being_dealloced
        .type           $__internal_2_$__cuda_sm10x_tcgen05_guardrail_trap_unallocated_columns_being_dealloced,@function
        .size           $__internal_2_$__cuda_sm10x_tcgen05_guardrail_trap_unallocated_columns_being_dealloced,(.L_x_135 - $__internal_2_$__cuda_sm10x_tcgen05_guardrail_trap_unallocated_columns_being_dealloced)
$__internal_2_$__cuda_sm10x_tcgen05_guardrail_trap_unallocated_columns_being_dealloced:
[----:B------:R-:W-:Y:S05]  /*7830*/  BPT.TRAP 0x1 ;  /* 0x000000040000795c */ /* 0x000fea0000300000 */
[----:B------:R-:W-:-:S04]  /*7840*/  HFMA2 R3, -RZ, RZ, 0, 0 ;  /* 0x00000000ff037431 */ /* 0x000fc800000001ff */
[----:B------:R-:W-:Y:S05]  /*7850*/  RET.REL.NODEC R2 `(_ZN7cutlass13device_kernelINS_4gemm6kernel13GemmUniversalIN4cute5tupleIJiiiiEEENS1_10collective13CollectiveMmaINS1_35MainloopSm100TmaUmmaWarpSpecializedILi6ELi2ELi4ENS5_IJNS4_1CILi1EEESB_SB_EEEEENS5_IJNSA_ILi64EEENSA_ILi80EEENSA_ILi256EEEEEENS_12float_e4m3_tENS5_IJlSB_lEEESI_SJ_NS4_8TiledMMAINS4_8MMA_AtomIJNS4_10MMA_TraitsINS4_19SM100_MMA_F8F6F4_SSEJSI_SI_fSE_SF_NS4_17integral_constantINS4_4UMMA5MajorELSQ_0EEESR_NSO_INSP_7ScaleInELSS_0EEEST_EEEEEENS4_6LayoutISC_NS5_IJNSA_ILi0EEESX_SX_EEEEENS5_IJNS4_10UnderscoreES10_S10_EEEEENS4_13SM90_TMA_LOADENS4_14ComposedLayoutINS4_7SwizzleILi3ELi4ELi3EEENS4_18smem_ptr_flag_bitsILi8EEENSW_INS5_IJNSA_ILi8EEENSA_ILi128EEEEEENS5_IJS1A_SB_EEEEEEEvNS4_8identityES13_S1E_vS1F_EENS_8epilogue10collective18CollectiveEpilogueINS1H_23Sm100TmaWarpSpecializedILi1ELi1ELi40ELb0ELb0EEEJSH_NS5_IJNSW_ISE_SB_EENSW_ISF_SB_EEEEESI_SJ_SI_SJ_NS1H_6fusion15FusionCallbacksIS1L_NS1P_17LinearCombinationISI_fSI_fLNS_15FloatRoundStyleE2EEESH_S1O_JEEENS4_5SM1004TMEM4LOAD25SM100_TMEM_LOAD_16dp32b8xES13_NS14_INS15_ILi0ELi4ELi3EEES18_NSW_INS5_IJS19_NSA_ILi16EEEEEENS5_IJS20_SB_EEEEEEENS4_39AutoVectorizingCopyWithAssumedAlignmentILi128EEENS4_14SM90_TMA_STOREES24_S26_S26_EEEvvEEEEvNT_6ParamsE) ;  /* 0xffffff8402e87950 */ /* 0x000fea0003c3ffff */
.L_x_134:
[----:B------:R-:W-:-:S00]  /*7860*/  BRA `(.L_x_134) ;  /* 0xfffffffc00fc7947 */ /* 0x000fc0000383ffff */
[----:B------:R-:W-:-:S00]  /*7870*/  NOP ;  /* 0x0000000000007918 */ /* 0x000fc00000000000 */
        /* <DEDUP_REMOVED lines=8> */
.L_x_135:


//--------------------- .nv.global.init           --------------------------
	.section	.nv.global.init,"aw",@progbits
.nv.global.init:
	.type		$str$26,@object
	.size		$str$26,($str$25 - $str$26)
$str$26:
        /*0000*/ 	.byte	0x2f, 0x74, 0x6d, 0x70, 0x2f, 0x63, 0x75, 0x74, 0x6c, 0x61, 0x73, 0x73, 0x5f, 0x73, 0x77, 0x65
        /*0010*/ 	.byte	0x65, 0x70, 0x5f, 0x73, 0x72, 0x63, 0x2f, 0x69, 0x6e, 0x63, 0x6c, 0x75, 0x64, 0x65, 0x2f, 0x63
        /*0020*/ 	.byte	0x75, 0x74, 0x65, 0x2f, 0x61, 0x74, 0x6f, 0x6d, 0x2f, 0x63, 0x6f, 0x70, 0x79, 0x5f, 0x74, 0x72
        /*0030*/ 	.byte	0x61, 0x69, 0x74, 0x73, 0x5f, 0x73, 0x6d, 0x31, 0x30, 0x30, 0x2e, 0x68, 0x70, 0x70, 0x00
	.type		$str$25,@object
	.size		$str$25,(__unnamed_1 - $str$25)
$str$25:
        /*003f*/ 	.byte	0x28, 0x28, 0x75, 0x69, 0x6e, 0x74, 0x33, 0x32, 0x5f, 0x74, 0x28, 0x74, 0x68, 0x72, 0x65, 0x61
        /*004f*/ 	.byte	0x64, 0x49, 0x64, 0x78, 0x2e, 0x78, 0x29, 0x20, 0x2f, 0x20, 0x33, 0x32, 0x29, 0x20, 0x25, 0x20
        /*005f*/ 	.byte	0x34, 0x29, 0x20, 0x3d, 0x3d, 0x20, 0x28, 0x28, 0x28, 0x74, 0x6d, 0x65, 0x6d, 0x5f, 0x61, 0x64
        /*006f*/ 	.byte	0x64, 0x72, 0x20, 0x3e, 0x3e, 0x20, 0x31, 0x36, 0x29, 0x20, 0x2f, 0x20, 0x33, 0x32, 0x29, 0x20
        /*007f*/ 	.byte	0x25, 0x20, 0x34, 0x29, 0x00
	.type		__unnamed_1,@object
	.size		__unnamed_1,(.L_1 - __unnamed_1)
__unnamed_1:
        /*0084*/ 	.byte	0x63, 0x6f, 0x6e, 0x73, 0x74, 0x65, 0x78, 0x70, 0x72, 0x20, 0x76, 0x6f, 0x69, 0x64, 0x20, 0x63
        /* <DEDUP_REMOVED lines=36> */
        /*02d4*/ 	.byte	0x3c, 0x30, 0x3e, 0x3e, 0x3e, 0x3e, 0x5d, 0x00
.L_1:


//--------------------- .nv.shared._ZN7cutlass13device_kernelINS_4gemm6kernel13GemmUniversalIN4cute5tupleIJiiiiEEENS1_10collective13CollectiveMmaINS1_35MainloopSm100TmaUmmaWarpSpecializedILi6ELi2ELi4ENS5_IJNS4_1CILi1EEESB_SB_EEEEENS5_IJNSA_ILi64EEENSA_ILi80EEENSA_ILi256EEEEEENS_12float_e4m3_tENS5_IJlSB_lEEESI_SJ_NS4_8TiledMMAINS4_8MMA_AtomIJNS4_10MMA_TraitsINS4_19SM100_MMA_F8F6F4_SSEJSI_SI_fSE_SF_NS4_17integral_constantINS4_4UMMA5MajorELSQ_0EEESR_NSO_INSP_7ScaleInELSS_0EEEST_EEEEEENS4_6LayoutISC_NS5_IJNSA_ILi0EEESX_SX_EEEEENS5_IJNS4_10UnderscoreES10_S10_EEEEENS4_13SM90_TMA_LOADENS4_14ComposedLayoutINS4_7SwizzleILi3ELi4ELi3EEENS4_18smem_ptr_flag_bitsILi8EEENSW_INS5_IJNSA_ILi8EEENSA_ILi128EEEEEENS5_IJS1A_SB_EEEEEEEvNS4_8identityES13_S1E_vS1F_EENS_8epilogue10collective18CollectiveEpilogueINS1H_23Sm100TmaWarpSpecializedILi1ELi1ELi40ELb0ELb0EEEJSH_NS5_IJNSW_ISE_SB_EENSW_ISF_SB_EEEEESI_SJ_SI_SJ_NS1H_6fusion15FusionCallbacksIS1L_NS1P_17LinearCombinationISI_fSI_fLNS_15FloatRoundStyleE2EEESH_S1O_JEEENS4_5SM1004TMEM4LOAD25SM100_TMEM_LOAD_16dp32b8xES13_NS14_INS15_ILi0ELi4ELi3EEES18_NSW_INS5_IJS19_NSA_ILi16EEEEEENS5_IJS20_SB_EEEEEEENS4_39AutoVectorizingCopyWithAssumedAlignmentILi128EEENS4_14SM90_TMA_STOREES24_S26_S26_EEEvvEEEEvNT_6ParamsE --------------------------
	.section	.nv.shared._ZN7cutlass13device_kernelINS_4gemm6kernel13GemmUniversalIN4cute5tupleIJiiiiEEENS1_10collective13CollectiveMmaINS1_35MainloopSm100TmaUmmaWarpSpecializedILi6ELi2ELi4ENS5_IJNS4_1CILi1EEESB_SB_EEEEENS5_IJNSA_ILi64EEENSA_ILi80EEENSA_ILi256EEEEEENS_12float_e4m3_tENS5_IJlSB_lEEESI_SJ_NS4_8TiledMMAINS4_8MMA_AtomIJNS4_10MMA_TraitsINS4_19SM100_MMA_F8F6F4_SSEJSI_SI_fSE_SF_NS4_17integral_constantINS4_4UMMA5MajorELSQ_0EEESR_NSO_INSP_7ScaleInELSS_0EEEST_EEEEEENS4_6LayoutISC_NS5_IJNSA_ILi0EEESX_SX_EEEEENS5_IJNS4_10UnderscoreES10_S10_EEEEENS4_13SM90_TMA_LOADENS4_14ComposedLayoutINS4_7SwizzleILi3ELi4ELi3EEENS4_18smem_ptr_flag_bitsILi8EEENSW_INS5_IJNSA_ILi8EEENSA_ILi128EEEEEENS5_IJS1A_SB_EEEEEEEvNS4_8identityES13_S1E_vS1F_EENS_8epilogue10collective18CollectiveEpilogueINS1H_23Sm100TmaWarpSpecializedILi1ELi1ELi40ELb0ELb0EEEJSH_NS5_IJNSW_ISE_SB_EENSW_ISF_SB_EEEEESI_SJ_SI_SJ_NS1H_6fusion15FusionCallbacksIS1L_NS1P_17LinearCombinationISI_fSI_fLNS_15FloatRoundStyleE2EEESH_S1O_JEEENS4_5SM1004TMEM4LOAD25SM100_TMEM_LOAD_16dp32b8xES13_NS14_INS15_ILi0ELi4ELi3EEES18_NSW_INS5_IJS19_NSA_ILi16EEEEEENS5_IJS20_SB_EEEEEEENS4_39AutoVectorizingCopyWithAssumedAlignmentILi128EEENS4_14SM90_TMA_STOREES24_S26_S26_EEEvvEEEEvNT_6ParamsE,"aw",@nobits
	.sectionflags	@""
	.align	16
	.zero		1024


//--------------------- .nv.shared.reserved.0     --------------------------
	.section	.nv.shared.reserved.0,"aw",@nobits
	.weak		__nv_reservedSMEM_offset_0_alias
	.size		__nv_reservedSMEM_offset_0_alias, 0, 64
	.other		__nv_reservedSMEM_offset_0_alias,@"STO_CUDA_RESERVED_SHARED STV_DEFAULT"
__nv_reservedSMEM_offset_0_alias:
	.zero		0
.nv.shared.reserved.0:
	.zero		64
	.weak		__nv_reservedSMEM_tcgen05_partition
	.type		__nv_reservedSMEM_tcgen05_partition,@object
	.size		__nv_reservedSMEM_tcgen05_partition,(.L_0 - __nv_reservedSMEM_tcgen05_partition)
__nv_reservedSMEM_tcgen05_partition:
	.zero		32
.L_0:


//--------------------- .nv.global                --------------------------
	.section	.nv.global,"aw",@nobits
.nv.global:
	.type		_ZN40_INTERNAL_5e1ed043_4_k_cu_1f044b49_300174cute1_E,@object
	.size		_ZN40_INTERNAL_5e1ed043_4_k_cu_1f044b49_300174cute1_E,(_ZN40_INTERNAL_5e1ed043_4_k_cu_1f044b49_300174cuda3std3__45__cpo6cbeginE - _ZN40_INTERNAL_5e1ed043_4_k_cu_1f044b49_300174cute1_E)
_ZN40_INTERNAL_5e1ed043_4_k_cu_1f044b49_300174cute1_E:
	.zero		1
	.type		_ZN40_INTERNAL_5e1ed043_4_k_cu_1f044b49_300174cuda3std3__45__cpo6cbeginE,@object
	.size		_ZN40_INTERNAL_5e1ed043_4_k_cu_1f044b49_300174cuda3std3__45__cpo6cbeginE,(_ZN40_INTERNAL_5e1ed043_4_k_cu_1f044b49_300174cuda3std3__48in_placeE - _ZN40_INTERNAL_5e1ed043_4_k_cu_1f044b49_300174cuda3std3__45__cpo6cbeginE)
_ZN40_INTERNAL_5e1ed043_4_k_cu_1f044b49_300174cuda3std3__45__cpo6cbeginE:
	.zero		1
	.type		_ZN40_INTERNAL_5e1ed043_4_k_cu_1f044b49_300174cuda3std3__48in_placeE,@object
	.size		_ZN40_INTERNAL_5e1ed043_4_k_cu_1f044b49_300174cuda3std3__48in_placeE,(_ZN40_INTERNAL_5e1ed043_4_k_cu_1f044b49_300174cuda3std6ranges3__45__cpo9iter_moveE - _ZN40_INTERNAL_5e1ed043_4_k_cu_1f044b49_300174cuda3std3__48in_placeE)
_ZN40_INTERNAL_5e1ed043_4_k_cu_1f044b49_300174cuda3std3__48in_placeE:
	.zero		1
	.type		_ZN40_INTERNAL_5e1ed043_4_k_cu_1f044b49_300174cuda3std6ranges3__45__cpo9iter_moveE,@object
	.size		_ZN40_INTERNAL_5e1ed043_4_k_cu_1f044b49_300174cuda3std6ranges3__45__cpo9iter_moveE,(_ZN40_INTERNAL_5e1ed043_4_k_cu_1f044b49_300174cuda3std3__45__cpo5beginE - _ZN40_INTERNAL_5e1ed043_4_k_cu_1f044b49_300174cuda3std6ranges3__45__cpo9iter_moveE)
_ZN40_INTERNAL_5e1ed043_4_k_cu_1f044b49_300174cuda3std6ranges3__45__cpo9iter_moveE:
	.zero		1
	.type		_ZN40_INTERNAL_5e1ed043_4_k_cu_1f044b49_300174cuda3std3__45__cpo5beginE,@object
	.size		_ZN40_INTERNAL_5e1ed043_4_k_cu_1f044b49_300174cuda3std3__45__cpo5beginE,(_ZN40_INTERNAL_5e1ed043_4_k_cu_1f044b49_300174cuda3std3__442_GLOBAL__N__5e1ed043_4_k_cu_1f044b49_300176ignoreE - _ZN40_INTERNAL_5e1ed043_4_k_cu_1f044b49_300174cuda3std3__45__cpo5beginE)
_ZN40_INTERNAL_5e1ed043_4_k_cu_1f044b49_300174cuda3std3__45__cpo5beginE:
	.zero		1
	.type		_ZN40_INTERNAL_5e1ed043_4_k_cu_1f044b49_300174cuda3std3__442_GLOBAL__N__5e1ed043_4_k_cu_1f044b49_300176ignoreE,@object
	.size		_ZN40_INTERNAL_5e1ed043_4_k_cu_1f044b49_300174cuda3std3__442_GLOBAL__N__5e1ed043_4_k_cu_1f044b49_300176ignoreE,(_ZN40_INTERNAL_5e1ed043_4_k_cu_1f044b49_300174cute7productE - _ZN40_INTERNAL_5e1ed043_4_k_cu_1f044b49_300174cuda3std3__442_GLOBAL__N__5e1ed043_4_k_cu_1f044b49_300176ignoreE)
_ZN40_INTERNAL_5e1ed043_4_k_cu_1f044b49_300174cuda3std3__442_GLOBAL__N__5e1ed043_4_k_cu_1f044b49_300176ignoreE:
	.zero		1
	.type		_ZN40_INTERNAL_5e1ed043_4_k_cu_1f044b49_300174cute7productE,@object
	.size		_ZN40_INTERNAL_5e1ed043_4_k_cu_1f044b49_300174cute7productE,(_ZN40_INTERNAL_5e1ed043_4_k_cu_1f044b49_300174cuda3std3__45__cpo3endE - _ZN40_INTERNAL_5e1ed043_4_k_cu_1f044b49_300174cute7productE)
_ZN40_INTERNAL_5e1ed043_4_k_cu_1f044b49_300174cute7productE:
	.zero		1
	.type		_ZN40_INTERNAL_5e1ed043_4_k_cu_1f044b49_300174cuda3std3__45__cpo3endE,@object
	.size		_ZN40_INTERNAL_5e1ed043_4_k_cu_1f044b49_300174cuda3std3__45__cpo3endE,(_ZN40_INTERNAL_5e1ed043_4_k_cu_1f044b49_300174cuda3std3__419piecewise_constructE - _ZN40_INTERNAL_5e1ed043_4_k_cu_1f044b49_300174cuda3std3__45__cpo3endE)
_ZN40_INTERNAL_5e1ed043_4_k_cu_1f044b49_300174cuda3std3__45__cpo3endE:
	.zero		1
	.type		_ZN40_INTERNAL_5e1ed043_4_k_cu_1f044b49_300174cuda3std3__419piecewise_constructE,@object
	.size		_ZN40_INTERNAL_5e1ed043_4_k_cu_1f044b49_300174cuda3std3__419piecewise_constructE,(_ZN40_INTERNAL_5e1ed043_4_k_cu_1f044b49_300174cuda3std3__45__cpo4cendE - _ZN40_INTERNAL_5e1ed043_4_k_cu_1f044b49_300174cuda3std3__419piecewise_constructE)
_ZN40_INTERNAL_5e1ed043_4_k_cu_1f044b49_300174cuda3std3__419piecewise_constructE:
	.zero		1
	.type		_ZN40_INTERNAL_5e1ed043_4_k_cu_1f044b49_300174cuda3std3__45__cpo4cendE,@object
	.size		_ZN40_INTERNAL_5e1ed043_4_k_cu_1f044b49_300174cuda3std3__45__cpo4cendE,(_ZN40_INTERNAL_5e1ed043_4_k_cu_1f044b49_300174cuda3std6ranges3__45__cpo4swapE - _ZN40_INTERNAL_5e1ed043_4_k_cu_1f044b49_300174cuda3std3__45__cpo4cendE)
_ZN40_INTERNAL_5e1ed043_4_k_cu_1f044b49_300174cuda3std3__45__cpo4cendE:
	.zero		1
	.type		_ZN40_INTERNAL_5e1ed043_4_k_cu_1f044b49_300174cuda3std6ranges3__45__cpo4swapE,@object
	.size		_ZN40_INTERNAL_5e1ed043_4_k_cu_1f044b49_300174cuda3std6ranges3__45__cpo4swapE,(.L_9 - _ZN40_INTERNAL_5e1ed043_4_k_cu_1f044b49_300174cuda3std6ranges3__45__cpo4swapE)
_ZN40_INTERNAL_5e1ed043_4_k_cu_1f044b49_300174cuda3std6ranges3__45__cpo4swapE:
	.zero		1
.L_9:


//--------------------- .nv.constant0._ZN7cutlass13device_kernelINS_4gemm6kernel13GemmUniversalIN4cute5tupleIJiiiiEEENS1_10collective13CollectiveMmaINS1_35MainloopSm100TmaUmmaWarpSpecializedILi6ELi2ELi4ENS5_IJNS4_1CILi1EEESB_SB_EEEEENS5_IJNSA_ILi64EEENSA_ILi80EEENSA_ILi256EEEEEENS_12float_e4m3_tENS5_IJlSB_lEEESI_SJ_NS4_8TiledMMAINS4_8MMA_AtomIJNS4_10MMA_TraitsINS4_19SM100_MMA_F8F6F4_SSEJSI_SI_fSE_SF_NS4_17integral_constantINS4_4UMMA5MajorELSQ_0EEESR_NSO_INSP_7ScaleInELSS_0EEEST_EEEEEENS4_6LayoutISC_NS5_IJNSA_ILi0EEESX_SX_EEEEENS5_IJNS4_10UnderscoreES10_S10_EEEEENS4_13SM90_TMA_LOADENS4_14ComposedLayoutINS4_7SwizzleILi3ELi4ELi3EEENS4_18smem_ptr_flag_bitsILi8EEENSW_INS5_IJNSA_ILi8EEENSA_ILi128EEEEEENS5_IJS1A_SB_EEEEEEEvNS4_8identityES13_S1E_vS1F_EENS_8epilogue10collective18CollectiveEpilogueINS1H_23Sm100TmaWarpSpecializedILi1ELi1ELi40ELb0ELb0EEEJSH_NS5_IJNSW_ISE_SB_EENSW_ISF_SB_EEEEESI_SJ_SI_SJ_NS1H_6fusion15FusionCallbacksIS1L_NS1P_17LinearCombinationISI_fSI_fLNS_15FloatRoundStyleE2EEESH_S1O_JEEENS4_5SM1004TMEM4LOAD25SM100_TMEM_LOAD_16dp32b8xES13_NS14_INS15_ILi0ELi4ELi3EEES18_NSW_INS5_IJS19_NSA_ILi16EEEEEENS5_IJS20_SB_EEEEEEENS4_39AutoVectorizingCopyWithAssumedAlignmentILi128EEENS4_14SM90_TMA_STOREES24_S26_S26_EEEvvEEEEvNT_6ParamsE --------------------------
	.section	.nv.constant0._ZN7cutlass13device_kernelINS_4gemm6kernel13GemmUniversalIN4cute5tupleIJiiiiEEENS1_10collective13CollectiveMmaINS1_35MainloopSm100TmaUmmaWarpSpecializedILi6ELi2ELi4ENS5_IJNS4_1CILi1EEESB_SB_EEEEENS5_IJNSA_ILi64EEENSA_ILi80EEENSA_ILi256EEEEEENS_12float_e4m3_tENS5_IJlSB_lEEESI_SJ_NS4_8TiledMMAINS4_8MMA_AtomIJNS4_10MMA_TraitsINS4_19SM100_MMA_F8F6F4_SSEJSI_SI_fSE_SF_NS4_17integral_constantINS4_4UMMA5MajorELSQ_0EEESR_NSO_INSP_7ScaleInELSS_0EEEST_EEEEEENS4_6LayoutISC_NS5_IJNSA_ILi0EEESX_SX_EEEEENS5_IJNS4_10UnderscoreES10_S10_EEEEENS4_13SM90_TMA_LOADENS4_14ComposedLayoutINS4_7SwizzleILi3ELi4ELi3EEENS4_18smem_ptr_flag_bitsILi8EEENSW_INS5_IJNSA_ILi8EEENSA_ILi128EEEEEENS5_IJS1A_SB_EEEEEEEvNS4_8identityES13_S1E_vS1F_EENS_8epilogue10collective18CollectiveEpilogueINS1H_23Sm100TmaWarpSpecializedILi1ELi1ELi40ELb0ELb0EEEJSH_NS5_IJNSW_ISE_SB_EENSW_ISF_SB_EEEEESI_SJ_SI_SJ_NS1H_6fusion15FusionCallbacksIS1L_NS1P_17LinearCombinationISI_fSI_fLNS_15FloatRoundStyleE2EEESH_S1O_JEEENS4_5SM1004TMEM4LOAD25SM100_TMEM_LOAD_16dp32b8xES13_NS14_INS15_ILi0ELi4ELi3EEES18_NSW_INS5_IJS19_NSA_ILi16EEEEEENS5_IJS20_SB_EEEEEEENS4_39AutoVectorizingCopyWithAssumedAlignmentILi128EEENS4_14SM90_TMA_STOREES24_S26_S26_EEEvvEEEEvNT_6ParamsE,"a",@progbits
	.sectionflags	@""
	.align	4
.nv.constant0._ZN7cutlass13device_kernelINS_4gemm6kernel13GemmUniversalIN4cute5tupleIJiiiiEEENS1_10collective13CollectiveMmaINS1_35MainloopSm100TmaUmmaWarpSpecializedILi6ELi2ELi4ENS5_IJNS4_1CILi1EEESB_SB_EEEEENS5_IJNSA_ILi64EEENSA_ILi80EEENSA_ILi256EEEEEENS_12float_e4m3_tENS5_IJlSB_lEEESI_SJ_NS4_8TiledMMAINS4_8MMA_AtomIJNS4_10MMA_TraitsINS4_19SM100_MMA_F8F6F4_SSEJSI_SI_fSE_SF_NS4_17integral_constantINS4_4UMMA5MajorELSQ_0EEESR_NSO_INSP_7ScaleInELSS_0EEEST_EEEEEENS4_6LayoutISC_NS5_IJNSA_ILi0EEESX_SX_EEEEENS5_IJNS4_10UnderscoreES10_S10_EEEEENS4_13SM90_TMA_LOADENS4_14ComposedLayoutINS4_7SwizzleILi3ELi4ELi3EEENS4_18smem_ptr_flag_bitsILi8EEENSW_INS5_IJNSA_ILi8EEENSA_ILi128EEEEEENS5_IJS1A_SB_EEEEEEEvNS4_8identityES13_S1E_vS1F_EENS_8epilogue10collective18CollectiveEpilogueINS1H_23Sm100TmaWarpSpecializedILi1ELi1ELi40ELb0ELb0EEEJSH_NS5_IJNSW_ISE_SB_EENSW_ISF_SB_EEEEESI_SJ_SI_SJ_NS1H_6fusion15FusionCallbacksIS1L_NS1P_17LinearCombinationISI_fSI_fLNS_15FloatRoundStyleE2EEESH_S1O_JEEENS4_5SM1004TMEM4LOAD25SM100_TMEM_LOAD_16dp32b8xES13_NS14_INS15_ILi0ELi4ELi3EEES18_NSW_INS5_IJS19_NSA_ILi16EEEEEENS5_IJS20_SB_EEEEEEENS4_39AutoVectorizingCopyWithAssumedAlignmentILi128EEENS4_14SM90_TMA_STOREES24_S26_S26_EEEvvEEEEvNT_6ParamsE:
	.zero		2944


//--------------------- SYMBOLS --------------------------

	.type		.nv.reservedSmem.offset0,@object
	.size		.nv.reservedSmem.offset0,0x4
	.type		.nv.reservedSmem.cap,@object
	.size		.nv.reservedSmem.cap,0x4
	.type		__assertfail,@function
